//
// Generated by NVIDIA NVVM Compiler
//
// Compiler Build ID: CL-36424714
// Cuda compilation tools, release 13.0, V13.0.88
// Based on NVVM 20.0.0
//

.version 9.0
.target sm_100
.address_size 64

	// .globl	my_kernel_kernel0
// _ZZ17my_kernel_kernel0E18PaddedInput_shared has been demoted
// _ZZ17my_kernel_kernel0E18placeholder_shared has been demoted

.visible .entry my_kernel_kernel0(
	.param .u64 .ptr .align 1 my_kernel_kernel0_param_0,
	.param .u64 .ptr .align 1 my_kernel_kernel0_param_1,
	.param .u64 .ptr .align 1 my_kernel_kernel0_param_2,
	.param .u64 .ptr .align 1 my_kernel_kernel0_param_3
)
{
	.local .align 16 .b8 	__local_depot0[1120];
	.reg .b64 	%SP;
	.reg .b64 	%SPL;
	.reg .pred 	%p<7>;
	.reg .b32 	%r<68>;
	.reg .b32 	%f<1668>;
	.reg .b64 	%rd<44>;
	// demoted variable
	.shared .align 4 .b8 _ZZ17my_kernel_kernel0E18PaddedInput_shared[2800];
	// demoted variable
	.shared .align 4 .b8 _ZZ17my_kernel_kernel0E18placeholder_shared[1024];
	mov.u64 	%SPL, __local_depot0;
	add.u64 	%rd1, %SPL, 0;
	add.s64 	%rd43, %rd1, 560;
	mov.f32 	%f1388, 0f00000000;
	st.local.v4.f32 	[%rd1], {%f1388, %f1388, %f1388, %f1388};
	st.local.v4.f32 	[%rd1+80], {%f1388, %f1388, %f1388, %f1388};
	st.local.v4.f32 	[%rd1+160], {%f1388, %f1388, %f1388, %f1388};
	st.local.v4.f32 	[%rd1+240], {%f1388, %f1388, %f1388, %f1388};
	st.local.v4.f32 	[%rd1+320], {%f1388, %f1388, %f1388, %f1388};
	st.local.v4.f32 	[%rd1+400], {%f1388, %f1388, %f1388, %f1388};
	st.local.v4.f32 	[%rd1+480], {%f1388, %f1388, %f1388, %f1388};
	st.local.v4.f32 	[%rd1+560], {%f1388, %f1388, %f1388, %f1388};
	st.local.v4.f32 	[%rd1+640], {%f1388, %f1388, %f1388, %f1388};
	st.local.v4.f32 	[%rd1+720], {%f1388, %f1388, %f1388, %f1388};
	st.local.v4.f32 	[%rd1+800], {%f1388, %f1388, %f1388, %f1388};
	st.local.v4.f32 	[%rd1+880], {%f1388, %f1388, %f1388, %f1388};
	st.local.v4.f32 	[%rd1+960], {%f1388, %f1388, %f1388, %f1388};
	st.local.v4.f32 	[%rd1+1040], {%f1388, %f1388, %f1388, %f1388};
	st.local.v4.f32 	[%rd1+16], {%f1388, %f1388, %f1388, %f1388};
	st.local.v4.f32 	[%rd1+96], {%f1388, %f1388, %f1388, %f1388};
	st.local.v4.f32 	[%rd1+176], {%f1388, %f1388, %f1388, %f1388};
	st.local.v4.f32 	[%rd1+256], {%f1388, %f1388, %f1388, %f1388};
	st.local.v4.f32 	[%rd1+336], {%f1388, %f1388, %f1388, %f1388};
	st.local.v4.f32 	[%rd1+416], {%f1388, %f1388, %f1388, %f1388};
	st.local.v4.f32 	[%rd1+496], {%f1388, %f1388, %f1388, %f1388};
	st.local.v4.f32 	[%rd1+576], {%f1388, %f1388, %f1388, %f1388};
	st.local.v4.f32 	[%rd1+656], {%f1388, %f1388, %f1388, %f1388};
	st.local.v4.f32 	[%rd1+736], {%f1388, %f1388, %f1388, %f1388};
	st.local.v4.f32 	[%rd1+816], {%f1388, %f1388, %f1388, %f1388};
	st.local.v4.f32 	[%rd1+896], {%f1388, %f1388, %f1388, %f1388};
	st.local.v4.f32 	[%rd1+976], {%f1388, %f1388, %f1388, %f1388};
	st.local.v4.f32 	[%rd1+1056], {%f1388, %f1388, %f1388, %f1388};
	st.local.v4.f32 	[%rd1+32], {%f1388, %f1388, %f1388, %f1388};
	st.local.v4.f32 	[%rd1+112], {%f1388, %f1388, %f1388, %f1388};
	st.local.v4.f32 	[%rd1+192], {%f1388, %f1388, %f1388, %f1388};
	st.local.v4.f32 	[%rd1+272], {%f1388, %f1388, %f1388, %f1388};
	st.local.v4.f32 	[%rd1+352], {%f1388, %f1388, %f1388, %f1388};
	st.local.v4.f32 	[%rd1+432], {%f1388, %f1388, %f1388, %f1388};
	st.local.v4.f32 	[%rd1+512], {%f1388, %f1388, %f1388, %f1388};
	st.local.v4.f32 	[%rd1+592], {%f1388, %f1388, %f1388, %f1388};
	st.local.v4.f32 	[%rd1+672], {%f1388, %f1388, %f1388, %f1388};
	st.local.v4.f32 	[%rd1+752], {%f1388, %f1388, %f1388, %f1388};
	st.local.v4.f32 	[%rd1+832], {%f1388, %f1388, %f1388, %f1388};
	st.local.v4.f32 	[%rd1+912], {%f1388, %f1388, %f1388, %f1388};
	st.local.v4.f32 	[%rd1+992], {%f1388, %f1388, %f1388, %f1388};
	st.local.v4.f32 	[%rd1+1072], {%f1388, %f1388, %f1388, %f1388};
	st.local.v4.f32 	[%rd1+48], {%f1388, %f1388, %f1388, %f1388};
	st.local.v4.f32 	[%rd1+128], {%f1388, %f1388, %f1388, %f1388};
	st.local.v4.f32 	[%rd1+208], {%f1388, %f1388, %f1388, %f1388};
	st.local.v4.f32 	[%rd1+288], {%f1388, %f1388, %f1388, %f1388};
	st.local.v4.f32 	[%rd1+368], {%f1388, %f1388, %f1388, %f1388};
	st.local.v4.f32 	[%rd1+448], {%f1388, %f1388, %f1388, %f1388};
	st.local.v4.f32 	[%rd1+528], {%f1388, %f1388, %f1388, %f1388};
	st.local.v4.f32 	[%rd1+608], {%f1388, %f1388, %f1388, %f1388};
	st.local.v4.f32 	[%rd1+688], {%f1388, %f1388, %f1388, %f1388};
	st.local.v4.f32 	[%rd1+768], {%f1388, %f1388, %f1388, %f1388};
	st.local.v4.f32 	[%rd1+848], {%f1388, %f1388, %f1388, %f1388};
	st.local.v4.f32 	[%rd1+928], {%f1388, %f1388, %f1388, %f1388};
	st.local.v4.f32 	[%rd1+1008], {%f1388, %f1388, %f1388, %f1388};
	st.local.v4.f32 	[%rd1+1088], {%f1388, %f1388, %f1388, %f1388};
	st.local.v4.f32 	[%rd1+64], {%f1388, %f1388, %f1388, %f1388};
	st.local.v4.f32 	[%rd1+144], {%f1388, %f1388, %f1388, %f1388};
	st.local.v4.f32 	[%rd1+224], {%f1388, %f1388, %f1388, %f1388};
	st.local.v4.f32 	[%rd1+304], {%f1388, %f1388, %f1388, %f1388};
	st.local.v4.f32 	[%rd1+384], {%f1388, %f1388, %f1388, %f1388};
	st.local.v4.f32 	[%rd1+464], {%f1388, %f1388, %f1388, %f1388};
	st.local.v4.f32 	[%rd1+544], {%f1388, %f1388, %f1388, %f1388};
	st.local.v4.f32 	[%rd1+624], {%f1388, %f1388, %f1388, %f1388};
	st.local.v4.f32 	[%rd1+704], {%f1388, %f1388, %f1388, %f1388};
	st.local.v4.f32 	[%rd1+784], {%f1388, %f1388, %f1388, %f1388};
	st.local.v4.f32 	[%rd1+864], {%f1388, %f1388, %f1388, %f1388};
	st.local.v4.f32 	[%rd1+944], {%f1388, %f1388, %f1388, %f1388};
	st.local.v4.f32 	[%rd1+1024], {%f1388, %f1388, %f1388, %f1388};
	st.local.v4.f32 	[%rd1+1104], {%f1388, %f1388, %f1388, %f1388};
	mov.b32 	%r63, 0;
	mov.u32 	%r14, %tid.x;
	mov.u32 	%r17, %ctaid.x;
	mul.lo.s32 	%r18, %r14, 2560;
	mad.lo.s32 	%r19, %r17, 44800, %r18;
	mov.u32 	%r21, _ZZ17my_kernel_kernel0E18PaddedInput_shared;
	mad.lo.s32 	%r22, %r14, 160, %r21;
	cvt.u64.u32 	%rd15, %r19;
	shl.b32 	%r33, %r14, 2;
	mov.f32 	%f1389, %f1388;
	mov.f32 	%f1390, %f1388;
	mov.f32 	%f1391, %f1388;
	mov.f32 	%f1392, %f1388;
	mov.f32 	%f1393, %f1388;
	mov.f32 	%f1394, %f1388;
	mov.f32 	%f1395, %f1388;
	mov.f32 	%f1396, %f1388;
	mov.f32 	%f1397, %f1388;
	mov.f32 	%f1398, %f1388;
	mov.f32 	%f1399, %f1388;
	mov.f32 	%f1400, %f1388;
	mov.f32 	%f1401, %f1388;
	mov.f32 	%f1402, %f1388;
	mov.f32 	%f1403, %f1388;
	mov.f32 	%f1404, %f1388;
	mov.f32 	%f1405, %f1388;
	mov.f32 	%f1406, %f1388;
	mov.f32 	%f1407, %f1388;
	mov.f32 	%f1408, %f1388;
	mov.f32 	%f1409, %f1388;
	mov.f32 	%f1410, %f1388;
	mov.f32 	%f1411, %f1388;
	mov.f32 	%f1412, %f1388;
	mov.f32 	%f1413, %f1388;
	mov.f32 	%f1414, %f1388;
	mov.f32 	%f1415, %f1388;
	mov.f32 	%f1416, %f1388;
	mov.f32 	%f1417, %f1388;
	mov.f32 	%f1418, %f1388;
	mov.f32 	%f1419, %f1388;
	mov.f32 	%f1420, %f1388;
	mov.f32 	%f1421, %f1388;
	mov.f32 	%f1422, %f1388;
	mov.f32 	%f1423, %f1388;
	mov.f32 	%f1424, %f1388;
	mov.f32 	%f1425, %f1388;
	mov.f32 	%f1426, %f1388;
	mov.f32 	%f1427, %f1388;
	mov.f32 	%f1428, %f1388;
	mov.f32 	%f1429, %f1388;
	mov.f32 	%f1430, %f1388;
	mov.f32 	%f1431, %f1388;
	mov.f32 	%f1432, %f1388;
	mov.f32 	%f1433, %f1388;
	mov.f32 	%f1434, %f1388;
	mov.f32 	%f1435, %f1388;
	mov.f32 	%f1436, %f1388;
	mov.f32 	%f1437, %f1388;
	mov.f32 	%f1438, %f1388;
	mov.f32 	%f1439, %f1388;
	mov.f32 	%f1440, %f1388;
	mov.f32 	%f1441, %f1388;
	mov.f32 	%f1442, %f1388;
	mov.f32 	%f1443, %f1388;
	mov.f32 	%f1444, %f1388;
	mov.f32 	%f1445, %f1388;
	mov.f32 	%f1446, %f1388;
	mov.f32 	%f1447, %f1388;
	mov.f32 	%f1448, %f1388;
	mov.f32 	%f1449, %f1388;
	mov.f32 	%f1450, %f1388;
	mov.f32 	%f1451, %f1388;
	mov.f32 	%f1452, %f1388;
	mov.f32 	%f1453, %f1388;
	mov.f32 	%f1454, %f1388;
	mov.f32 	%f1455, %f1388;
	mov.f32 	%f1456, %f1388;
	mov.f32 	%f1457, %f1388;
	mov.f32 	%f1458, %f1388;
	mov.f32 	%f1459, %f1388;
	mov.f32 	%f1460, %f1388;
	mov.f32 	%f1461, %f1388;
	mov.f32 	%f1462, %f1388;
	mov.f32 	%f1463, %f1388;
	mov.f32 	%f1464, %f1388;
	mov.f32 	%f1465, %f1388;
	mov.f32 	%f1466, %f1388;
	mov.f32 	%f1467, %f1388;
	mov.f32 	%f1468, %f1388;
	mov.f32 	%f1469, %f1388;
	mov.f32 	%f1470, %f1388;
	mov.f32 	%f1471, %f1388;
	mov.f32 	%f1472, %f1388;
	mov.f32 	%f1473, %f1388;
	mov.f32 	%f1474, %f1388;
	mov.f32 	%f1475, %f1388;
	mov.f32 	%f1476, %f1388;
	mov.f32 	%f1477, %f1388;
	mov.f32 	%f1478, %f1388;
	mov.f32 	%f1479, %f1388;
	mov.f32 	%f1480, %f1388;
	mov.f32 	%f1481, %f1388;
	mov.f32 	%f1482, %f1388;
	mov.f32 	%f1483, %f1388;
	mov.f32 	%f1484, %f1388;
	mov.f32 	%f1485, %f1388;
	mov.f32 	%f1486, %f1388;
	mov.f32 	%f1487, %f1388;
	mov.f32 	%f1488, %f1388;
	mov.f32 	%f1489, %f1388;
	mov.f32 	%f1490, %f1388;
	mov.f32 	%f1491, %f1388;
	mov.f32 	%f1492, %f1388;
	mov.f32 	%f1493, %f1388;
	mov.f32 	%f1494, %f1388;
	mov.f32 	%f1495, %f1388;
	mov.f32 	%f1496, %f1388;
	mov.f32 	%f1497, %f1388;
	mov.f32 	%f1498, %f1388;
	mov.f32 	%f1499, %f1388;
	mov.f32 	%f1500, %f1388;
	mov.f32 	%f1501, %f1388;
	mov.f32 	%f1502, %f1388;
	mov.f32 	%f1503, %f1388;
	mov.f32 	%f1504, %f1388;
	mov.f32 	%f1505, %f1388;
	mov.f32 	%f1506, %f1388;
	mov.f32 	%f1507, %f1388;
	mov.f32 	%f1508, %f1388;
	mov.f32 	%f1509, %f1388;
	mov.f32 	%f1510, %f1388;
	mov.f32 	%f1511, %f1388;
	mov.f32 	%f1512, %f1388;
	mov.f32 	%f1513, %f1388;
	mov.f32 	%f1514, %f1388;
	mov.f32 	%f1515, %f1388;
	mov.f32 	%f1516, %f1388;
	mov.f32 	%f1517, %f1388;
	mov.f32 	%f1518, %f1388;
	mov.f32 	%f1519, %f1388;
	mov.f32 	%f1520, %f1388;
	mov.f32 	%f1521, %f1388;
	mov.f32 	%f1522, %f1388;
	mov.f32 	%f1523, %f1388;
	mov.f32 	%f1524, %f1388;
	mov.f32 	%f1525, %f1388;
	mov.f32 	%f1526, %f1388;
	mov.f32 	%f1527, %f1388;
	mov.f32 	%f1528, %f1388;
	mov.f32 	%f1529, %f1388;
	mov.f32 	%f1530, %f1388;
	mov.f32 	%f1531, %f1388;
	mov.f32 	%f1532, %f1388;
	mov.f32 	%f1533, %f1388;
	mov.f32 	%f1534, %f1388;
	mov.f32 	%f1535, %f1388;
	mov.f32 	%f1536, %f1388;
	mov.f32 	%f1537, %f1388;
	mov.f32 	%f1538, %f1388;
	mov.f32 	%f1539, %f1388;
	mov.f32 	%f1540, %f1388;
	mov.f32 	%f1541, %f1388;
	mov.f32 	%f1542, %f1388;
	mov.f32 	%f1543, %f1388;
	mov.f32 	%f1544, %f1388;
	mov.f32 	%f1545, %f1388;
	mov.f32 	%f1546, %f1388;
	mov.f32 	%f1547, %f1388;
	mov.f32 	%f1548, %f1388;
	mov.f32 	%f1549, %f1388;
	mov.f32 	%f1550, %f1388;
	mov.f32 	%f1551, %f1388;
	mov.f32 	%f1552, %f1388;
	mov.f32 	%f1553, %f1388;
	mov.f32 	%f1554, %f1388;
	mov.f32 	%f1555, %f1388;
	mov.f32 	%f1556, %f1388;
	mov.f32 	%f1557, %f1388;
	mov.f32 	%f1558, %f1388;
	mov.f32 	%f1559, %f1388;
	mov.f32 	%f1560, %f1388;
	mov.f32 	%f1561, %f1388;
	mov.f32 	%f1562, %f1388;
	mov.f32 	%f1563, %f1388;
	mov.f32 	%f1564, %f1388;
	mov.f32 	%f1565, %f1388;
	mov.f32 	%f1566, %f1388;
	mov.f32 	%f1567, %f1388;
	mov.f32 	%f1568, %f1388;
	mov.f32 	%f1569, %f1388;
	mov.f32 	%f1570, %f1388;
	mov.f32 	%f1571, %f1388;
	mov.f32 	%f1572, %f1388;
	mov.f32 	%f1573, %f1388;
	mov.f32 	%f1574, %f1388;
	mov.f32 	%f1575, %f1388;
	mov.f32 	%f1576, %f1388;
	mov.f32 	%f1577, %f1388;
	mov.f32 	%f1578, %f1388;
	mov.f32 	%f1579, %f1388;
	mov.f32 	%f1580, %f1388;
	mov.f32 	%f1581, %f1388;
	mov.f32 	%f1582, %f1388;
	mov.f32 	%f1583, %f1388;
	mov.f32 	%f1584, %f1388;
	mov.f32 	%f1585, %f1388;
	mov.f32 	%f1586, %f1388;
	mov.f32 	%f1587, %f1388;
	mov.f32 	%f1588, %f1388;
	mov.f32 	%f1589, %f1388;
	mov.f32 	%f1590, %f1388;
	mov.f32 	%f1591, %f1388;
	mov.f32 	%f1592, %f1388;
	mov.f32 	%f1593, %f1388;
	mov.f32 	%f1594, %f1388;
	mov.f32 	%f1595, %f1388;
	mov.f32 	%f1596, %f1388;
	mov.f32 	%f1597, %f1388;
	mov.f32 	%f1598, %f1388;
	mov.f32 	%f1599, %f1388;
	mov.f32 	%f1600, %f1388;
	mov.f32 	%f1601, %f1388;
	mov.f32 	%f1602, %f1388;
	mov.f32 	%f1603, %f1388;
	mov.f32 	%f1604, %f1388;
	mov.f32 	%f1605, %f1388;
	mov.f32 	%f1606, %f1388;
	mov.f32 	%f1607, %f1388;
	mov.f32 	%f1608, %f1388;
	mov.f32 	%f1609, %f1388;
	mov.f32 	%f1610, %f1388;
	mov.f32 	%f1611, %f1388;
	mov.f32 	%f1612, %f1388;
	mov.f32 	%f1613, %f1388;
	mov.f32 	%f1614, %f1388;
	mov.f32 	%f1615, %f1388;
	mov.f32 	%f1616, %f1388;
	mov.f32 	%f1617, %f1388;
	mov.f32 	%f1618, %f1388;
	mov.f32 	%f1619, %f1388;
	mov.f32 	%f1620, %f1388;
	mov.f32 	%f1621, %f1388;
	mov.f32 	%f1622, %f1388;
	mov.f32 	%f1623, %f1388;
	mov.f32 	%f1624, %f1388;
	mov.f32 	%f1625, %f1388;
	mov.f32 	%f1626, %f1388;
	mov.f32 	%f1627, %f1388;
	mov.f32 	%f1628, %f1388;
	mov.f32 	%f1629, %f1388;
	mov.f32 	%f1630, %f1388;
	mov.f32 	%f1631, %f1388;
	mov.f32 	%f1632, %f1388;
	mov.f32 	%f1633, %f1388;
	mov.f32 	%f1634, %f1388;
	mov.f32 	%f1635, %f1388;
	mov.f32 	%f1636, %f1388;
	mov.f32 	%f1637, %f1388;
	mov.f32 	%f1638, %f1388;
	mov.f32 	%f1639, %f1388;
	mov.f32 	%f1640, %f1388;
	mov.f32 	%f1641, %f1388;
	mov.f32 	%f1642, %f1388;
	mov.f32 	%f1643, %f1388;
	mov.f32 	%f1644, %f1388;
	mov.f32 	%f1645, %f1388;
	mov.f32 	%f1646, %f1388;
	mov.f32 	%f1647, %f1388;
	mov.f32 	%f1648, %f1388;
	mov.f32 	%f1649, %f1388;
	mov.f32 	%f1650, %f1388;
	mov.f32 	%f1651, %f1388;
	mov.f32 	%f1652, %f1388;
	mov.f32 	%f1653, %f1388;
	mov.f32 	%f1654, %f1388;
	mov.f32 	%f1655, %f1388;
	mov.f32 	%f1656, %f1388;
	mov.f32 	%f1657, %f1388;
	mov.f32 	%f1658, %f1388;
	mov.f32 	%f1659, %f1388;
	mov.f32 	%f1660, %f1388;
	mov.f32 	%f1661, %f1388;
	mov.f32 	%f1662, %f1388;
	mov.f32 	%f1663, %f1388;
	mov.f32 	%f1664, %f1388;
	mov.f32 	%f1665, %f1388;
	mov.f32 	%f1666, %f1388;
	mov.f32 	%f1667, %f1388;
$L__BB0_1:
	setp.gt.u32 	%p1, %r14, 17;
	bar.sync 	0;
	@%p1 bra 	$L__BB0_4;
	ld.param.u64 	%rd37, [my_kernel_kernel0_param_0];
	setp.eq.s32 	%p2, %r14, 17;
	shl.b32 	%r16, %r63, 2;
	add.s32 	%r20, %r19, %r16;
	cvta.to.global.u64 	%rd11, %rd37;
	mul.wide.u32 	%rd12, %r20, 4;
	add.s64 	%rd13, %rd11, %rd12;
	ld.global.nc.f32 	%f850, [%rd13];
	st.shared.f32 	[%r22], %f850;
	cvt.u64.u32 	%rd14, %r16;
	add.s64 	%rd16, %rd15, %rd14;
	shl.b64 	%rd17, %rd16, 2;
	add.s64 	%rd18, %rd11, %rd17;
	ld.global.nc.f32 	%f851, [%rd18+4];
	st.shared.f32 	[%r22+4], %f851;
	ld.global.nc.f32 	%f852, [%rd18+8];
	st.shared.f32 	[%r22+8], %f852;
	ld.global.nc.f32 	%f853, [%rd18+12];
	st.shared.f32 	[%r22+12], %f853;
	ld.global.nc.f32 	%f854, [%rd18+1024];
	st.shared.f32 	[%r22+16], %f854;
	ld.global.nc.f32 	%f855, [%rd18+1028];
	st.shared.f32 	[%r22+20], %f855;
	ld.global.nc.f32 	%f856, [%rd18+1032];
	st.shared.f32 	[%r22+24], %f856;
	ld.global.nc.f32 	%f857, [%rd18+1036];
	st.shared.f32 	[%r22+28], %f857;
	ld.global.nc.f32 	%f858, [%rd18+2048];
	st.shared.f32 	[%r22+32], %f858;
	ld.global.nc.f32 	%f859, [%rd18+2052];
	st.shared.f32 	[%r22+36], %f859;
	ld.global.nc.f32 	%f860, [%rd18+2056];
	st.shared.f32 	[%r22+40], %f860;
	ld.global.nc.f32 	%f861, [%rd18+2060];
	st.shared.f32 	[%r22+44], %f861;
	ld.global.nc.f32 	%f862, [%rd18+3072];
	st.shared.f32 	[%r22+48], %f862;
	ld.global.nc.f32 	%f863, [%rd18+3076];
	st.shared.f32 	[%r22+52], %f863;
	ld.global.nc.f32 	%f864, [%rd18+3080];
	st.shared.f32 	[%r22+56], %f864;
	ld.global.nc.f32 	%f865, [%rd18+3084];
	st.shared.f32 	[%r22+60], %f865;
	ld.global.nc.f32 	%f866, [%rd18+4096];
	st.shared.f32 	[%r22+64], %f866;
	ld.global.nc.f32 	%f867, [%rd18+4100];
	st.shared.f32 	[%r22+68], %f867;
	ld.global.nc.f32 	%f868, [%rd18+4104];
	st.shared.f32 	[%r22+72], %f868;
	ld.global.nc.f32 	%f869, [%rd18+4108];
	st.shared.f32 	[%r22+76], %f869;
	@%p2 bra 	$L__BB0_4;
	ld.param.u64 	%rd38, [my_kernel_kernel0_param_0];
	cvta.to.global.u64 	%rd19, %rd38;
	shl.b32 	%r27, %r63, 2;
	cvt.u64.u32 	%rd21, %r27;
	add.s64 	%rd22, %rd15, %rd21;
	shl.b64 	%rd23, %rd22, 2;
	add.s64 	%rd24, %rd19, %rd23;
	ld.global.nc.f32 	%f870, [%rd24+5120];
	st.shared.f32 	[%r22+80], %f870;
	ld.global.nc.f32 	%f871, [%rd24+5124];
	st.shared.f32 	[%r22+84], %f871;
	ld.global.nc.f32 	%f872, [%rd24+5128];
	st.shared.f32 	[%r22+88], %f872;
	ld.global.nc.f32 	%f873, [%rd24+5132];
	st.shared.f32 	[%r22+92], %f873;
	ld.global.nc.f32 	%f874, [%rd24+6144];
	st.shared.f32 	[%r22+96], %f874;
	ld.global.nc.f32 	%f875, [%rd24+6148];
	st.shared.f32 	[%r22+100], %f875;
	ld.global.nc.f32 	%f876, [%rd24+6152];
	st.shared.f32 	[%r22+104], %f876;
	ld.global.nc.f32 	%f877, [%rd24+6156];
	st.shared.f32 	[%r22+108], %f877;
	ld.global.nc.f32 	%f878, [%rd24+7168];
	st.shared.f32 	[%r22+112], %f878;
	ld.global.nc.f32 	%f879, [%rd24+7172];
	st.shared.f32 	[%r22+116], %f879;
	ld.global.nc.f32 	%f880, [%rd24+7176];
	st.shared.f32 	[%r22+120], %f880;
	ld.global.nc.f32 	%f881, [%rd24+7180];
	st.shared.f32 	[%r22+124], %f881;
	ld.global.nc.f32 	%f882, [%rd24+8192];
	st.shared.f32 	[%r22+128], %f882;
	ld.global.nc.f32 	%f883, [%rd24+8196];
	st.shared.f32 	[%r22+132], %f883;
	ld.global.nc.f32 	%f884, [%rd24+8200];
	st.shared.f32 	[%r22+136], %f884;
	ld.global.nc.f32 	%f885, [%rd24+8204];
	st.shared.f32 	[%r22+140], %f885;
	ld.global.nc.f32 	%f886, [%rd24+9216];
	st.shared.f32 	[%r22+144], %f886;
	ld.global.nc.f32 	%f887, [%rd24+9220];
	st.shared.f32 	[%r22+148], %f887;
	ld.global.nc.f32 	%f888, [%rd24+9224];
	st.shared.f32 	[%r22+152], %f888;
	ld.global.nc.f32 	%f889, [%rd24+9228];
	st.shared.f32 	[%r22+156], %f889;
$L__BB0_4:
	ld.param.u64 	%rd39, [my_kernel_kernel0_param_1];
	setp.gt.u32 	%p3, %r14, 15;
	shl.b32 	%r31, %r63, 8;
	add.s32 	%r32, %r31, %r14;
	cvta.to.global.u64 	%rd25, %rd39;
	mul.wide.u32 	%rd26, %r32, 4;
	add.s64 	%rd27, %rd25, %rd26;
	ld.global.nc.f32 	%f890, [%rd27];
	mov.u32 	%r34, _ZZ17my_kernel_kernel0E18placeholder_shared;
	add.s32 	%r35, %r34, %r33;
	st.shared.f32 	[%r35], %f890;
	ld.global.nc.f32 	%f891, [%rd27+160];
	st.shared.f32 	[%r35+160], %f891;
	ld.global.nc.f32 	%f892, [%rd27+320];
	st.shared.f32 	[%r35+320], %f892;
	ld.global.nc.f32 	%f893, [%rd27+480];
	st.shared.f32 	[%r35+480], %f893;
	ld.global.nc.f32 	%f894, [%rd27+640];
	st.shared.f32 	[%r35+640], %f894;
	ld.global.nc.f32 	%f895, [%rd27+800];
	st.shared.f32 	[%r35+800], %f895;
	@%p3 bra 	$L__BB0_6;
	ld.param.u64 	%rd40, [my_kernel_kernel0_param_1];
	cvta.to.global.u64 	%rd28, %rd40;
	shl.b32 	%r36, %r63, 8;
	mov.u32 	%r37, %tid.x;
	add.s32 	%r38, %r36, %r37;
	mul.wide.u32 	%rd29, %r38, 4;
	add.s64 	%rd30, %rd28, %rd29;
	ld.global.nc.f32 	%f896, [%rd30+960];
	shl.b32 	%r39, %r37, 2;
	mov.u32 	%r40, _ZZ17my_kernel_kernel0E18placeholder_shared;
	add.s32 	%r41, %r40, %r39;
	st.shared.f32 	[%r41+960], %f896;
$L__BB0_6:
	mov.u32 	%r43, %tid.x;
	shl.b32 	%r44, %r43, 4;
	and.b32  	%r45, %r44, 112;
	mov.u32 	%r46, _ZZ17my_kernel_kernel0E18placeholder_shared;
	add.s32 	%r47, %r45, %r46;
	add.s32 	%r64, %r47, 128;
	bar.sync 	0;
	mov.b32 	%r65, 1360;
$L__BB0_7:
	mov.u32 	%r48, %tid.x;
	shl.b32 	%r49, %r48, 1;
	and.b32  	%r50, %r49, 2032;
	mov.u32 	%r51, _ZZ17my_kernel_kernel0E18PaddedInput_shared;
	add.s32 	%r52, %r51, %r50;
	add.s32 	%r53, %r52, %r65;
	ld.shared.f32 	%f897, [%r53+-1360];
	ld.shared.f32 	%f898, [%r64+-128];
	fma.rn.f32 	%f1667, %f897, %f898, %f1667;
	ld.shared.f32 	%f899, [%r64];
	fma.rn.f32 	%f1666, %f897, %f899, %f1666;
	ld.shared.f32 	%f900, [%r53+-1280];
	fma.rn.f32 	%f1665, %f900, %f898, %f1665;
	fma.rn.f32 	%f1664, %f900, %f899, %f1664;
	ld.shared.f32 	%f901, [%r53+-1200];
	fma.rn.f32 	%f1663, %f901, %f898, %f1663;
	fma.rn.f32 	%f1662, %f901, %f899, %f1662;
	ld.shared.f32 	%f902, [%r53+-1120];
	fma.rn.f32 	%f1661, %f902, %f898, %f1661;
	fma.rn.f32 	%f1660, %f902, %f899, %f1660;
	ld.shared.f32 	%f903, [%r53+-1040];
	fma.rn.f32 	%f1659, %f903, %f898, %f1659;
	fma.rn.f32 	%f1658, %f903, %f899, %f1658;
	ld.shared.f32 	%f904, [%r53+-960];
	fma.rn.f32 	%f1657, %f904, %f898, %f1657;
	fma.rn.f32 	%f1656, %f904, %f899, %f1656;
	ld.shared.f32 	%f905, [%r53+-880];
	fma.rn.f32 	%f1655, %f905, %f898, %f1655;
	fma.rn.f32 	%f1654, %f905, %f899, %f1654;
	ld.shared.f32 	%f906, [%r64+-124];
	fma.rn.f32 	%f1653, %f897, %f906, %f1653;
	ld.shared.f32 	%f907, [%r64+4];
	fma.rn.f32 	%f1652, %f897, %f907, %f1652;
	fma.rn.f32 	%f1651, %f900, %f906, %f1651;
	fma.rn.f32 	%f1650, %f900, %f907, %f1650;
	fma.rn.f32 	%f1649, %f901, %f906, %f1649;
	fma.rn.f32 	%f1648, %f901, %f907, %f1648;
	fma.rn.f32 	%f1647, %f902, %f906, %f1647;
	fma.rn.f32 	%f1646, %f902, %f907, %f1646;
	fma.rn.f32 	%f1645, %f903, %f906, %f1645;
	fma.rn.f32 	%f1644, %f903, %f907, %f1644;
	fma.rn.f32 	%f1643, %f904, %f906, %f1643;
	fma.rn.f32 	%f1642, %f904, %f907, %f1642;
	fma.rn.f32 	%f1641, %f905, %f906, %f1641;
	fma.rn.f32 	%f1640, %f905, %f907, %f1640;
	ld.shared.f32 	%f908, [%r64+-120];
	fma.rn.f32 	%f1639, %f897, %f908, %f1639;
	ld.shared.f32 	%f909, [%r64+8];
	fma.rn.f32 	%f1638, %f897, %f909, %f1638;
	fma.rn.f32 	%f1637, %f900, %f908, %f1637;
	fma.rn.f32 	%f1636, %f900, %f909, %f1636;
	fma.rn.f32 	%f1635, %f901, %f908, %f1635;
	fma.rn.f32 	%f1634, %f901, %f909, %f1634;
	fma.rn.f32 	%f1633, %f902, %f908, %f1633;
	fma.rn.f32 	%f1632, %f902, %f909, %f1632;
	fma.rn.f32 	%f1631, %f903, %f908, %f1631;
	fma.rn.f32 	%f1630, %f903, %f909, %f1630;
	fma.rn.f32 	%f1629, %f904, %f908, %f1629;
	fma.rn.f32 	%f1628, %f904, %f909, %f1628;
	fma.rn.f32 	%f1627, %f905, %f908, %f1627;
	fma.rn.f32 	%f1626, %f905, %f909, %f1626;
	ld.shared.f32 	%f910, [%r64+-116];
	fma.rn.f32 	%f1625, %f897, %f910, %f1625;
	st.local.v4.f32 	[%rd1], {%f1667, %f1653, %f1639, %f1625};
	ld.shared.f32 	%f911, [%r64+12];
	fma.rn.f32 	%f1624, %f897, %f911, %f1624;
	st.local.v4.f32 	[%rd1+80], {%f1666, %f1652, %f1638, %f1624};
	fma.rn.f32 	%f1623, %f900, %f910, %f1623;
	st.local.v4.f32 	[%rd1+160], {%f1665, %f1651, %f1637, %f1623};
	fma.rn.f32 	%f1622, %f900, %f911, %f1622;
	st.local.v4.f32 	[%rd1+240], {%f1664, %f1650, %f1636, %f1622};
	fma.rn.f32 	%f1621, %f901, %f910, %f1621;
	st.local.v4.f32 	[%rd1+320], {%f1663, %f1649, %f1635, %f1621};
	fma.rn.f32 	%f1620, %f901, %f911, %f1620;
	st.local.v4.f32 	[%rd1+400], {%f1662, %f1648, %f1634, %f1620};
	fma.rn.f32 	%f1619, %f902, %f910, %f1619;
	st.local.v4.f32 	[%rd1+480], {%f1661, %f1647, %f1633, %f1619};
	fma.rn.f32 	%f1618, %f902, %f911, %f1618;
	st.local.v4.f32 	[%rd1+560], {%f1660, %f1646, %f1632, %f1618};
	fma.rn.f32 	%f1617, %f903, %f910, %f1617;
	st.local.v4.f32 	[%rd1+640], {%f1659, %f1645, %f1631, %f1617};
	fma.rn.f32 	%f1616, %f903, %f911, %f1616;
	st.local.v4.f32 	[%rd1+720], {%f1658, %f1644, %f1630, %f1616};
	fma.rn.f32 	%f1615, %f904, %f910, %f1615;
	st.local.v4.f32 	[%rd1+800], {%f1657, %f1643, %f1629, %f1615};
	fma.rn.f32 	%f1614, %f904, %f911, %f1614;
	st.local.v4.f32 	[%rd1+880], {%f1656, %f1642, %f1628, %f1614};
	fma.rn.f32 	%f1613, %f905, %f910, %f1613;
	st.local.v4.f32 	[%rd1+960], {%f1655, %f1641, %f1627, %f1613};
	fma.rn.f32 	%f1612, %f905, %f911, %f1612;
	st.local.v4.f32 	[%rd1+1040], {%f1654, %f1640, %f1626, %f1612};
	ld.shared.f32 	%f912, [%r53+-800];
	fma.rn.f32 	%f1611, %f912, %f898, %f1611;
	fma.rn.f32 	%f1610, %f912, %f899, %f1610;
	ld.shared.f32 	%f913, [%r53+-720];
	fma.rn.f32 	%f1609, %f913, %f898, %f1609;
	fma.rn.f32 	%f1608, %f913, %f899, %f1608;
	ld.shared.f32 	%f914, [%r53+-640];
	fma.rn.f32 	%f1607, %f914, %f898, %f1607;
	fma.rn.f32 	%f1606, %f914, %f899, %f1606;
	ld.shared.f32 	%f915, [%r53+-560];
	fma.rn.f32 	%f1605, %f915, %f898, %f1605;
	fma.rn.f32 	%f1604, %f915, %f899, %f1604;
	ld.shared.f32 	%f916, [%r53+-480];
	fma.rn.f32 	%f1603, %f916, %f898, %f1603;
	fma.rn.f32 	%f1602, %f916, %f899, %f1602;
	ld.shared.f32 	%f917, [%r53+-400];
	fma.rn.f32 	%f1601, %f917, %f898, %f1601;
	fma.rn.f32 	%f1600, %f917, %f899, %f1600;
	ld.shared.f32 	%f918, [%r53+-320];
	fma.rn.f32 	%f1599, %f918, %f898, %f1599;
	fma.rn.f32 	%f1598, %f918, %f899, %f1598;
	fma.rn.f32 	%f1597, %f912, %f906, %f1597;
	fma.rn.f32 	%f1596, %f912, %f907, %f1596;
	fma.rn.f32 	%f1595, %f913, %f906, %f1595;
	fma.rn.f32 	%f1594, %f913, %f907, %f1594;
	fma.rn.f32 	%f1593, %f914, %f906, %f1593;
	fma.rn.f32 	%f1592, %f914, %f907, %f1592;
	fma.rn.f32 	%f1591, %f915, %f906, %f1591;
	fma.rn.f32 	%f1590, %f915, %f907, %f1590;
	fma.rn.f32 	%f1589, %f916, %f906, %f1589;
	fma.rn.f32 	%f1588, %f916, %f907, %f1588;
	fma.rn.f32 	%f1587, %f917, %f906, %f1587;
	fma.rn.f32 	%f1586, %f917, %f907, %f1586;
	fma.rn.f32 	%f1585, %f918, %f906, %f1585;
	fma.rn.f32 	%f1584, %f918, %f907, %f1584;
	fma.rn.f32 	%f1583, %f912, %f908, %f1583;
	fma.rn.f32 	%f1582, %f912, %f909, %f1582;
	fma.rn.f32 	%f1581, %f913, %f908, %f1581;
	fma.rn.f32 	%f1580, %f913, %f909, %f1580;
	fma.rn.f32 	%f1579, %f914, %f908, %f1579;
	fma.rn.f32 	%f1578, %f914, %f909, %f1578;
	fma.rn.f32 	%f1577, %f915, %f908, %f1577;
	fma.rn.f32 	%f1576, %f915, %f909, %f1576;
	fma.rn.f32 	%f1575, %f916, %f908, %f1575;
	fma.rn.f32 	%f1574, %f916, %f909, %f1574;
	fma.rn.f32 	%f1573, %f917, %f908, %f1573;
	fma.rn.f32 	%f1572, %f917, %f909, %f1572;
	fma.rn.f32 	%f1571, %f918, %f908, %f1571;
	fma.rn.f32 	%f1570, %f918, %f909, %f1570;
	fma.rn.f32 	%f1569, %f912, %f910, %f1569;
	st.local.v4.f32 	[%rd1+16], {%f1611, %f1597, %f1583, %f1569};
	fma.rn.f32 	%f1568, %f912, %f911, %f1568;
	st.local.v4.f32 	[%rd1+96], {%f1610, %f1596, %f1582, %f1568};
	fma.rn.f32 	%f1567, %f913, %f910, %f1567;
	st.local.v4.f32 	[%rd1+176], {%f1609, %f1595, %f1581, %f1567};
	fma.rn.f32 	%f1566, %f913, %f911, %f1566;
	st.local.v4.f32 	[%rd1+256], {%f1608, %f1594, %f1580, %f1566};
	fma.rn.f32 	%f1565, %f914, %f910, %f1565;
	st.local.v4.f32 	[%rd1+336], {%f1607, %f1593, %f1579, %f1565};
	fma.rn.f32 	%f1564, %f914, %f911, %f1564;
	st.local.v4.f32 	[%rd1+416], {%f1606, %f1592, %f1578, %f1564};
	fma.rn.f32 	%f1563, %f915, %f910, %f1563;
	st.local.v4.f32 	[%rd1+496], {%f1605, %f1591, %f1577, %f1563};
	fma.rn.f32 	%f1562, %f915, %f911, %f1562;
	st.local.v4.f32 	[%rd1+576], {%f1604, %f1590, %f1576, %f1562};
	fma.rn.f32 	%f1561, %f916, %f910, %f1561;
	st.local.v4.f32 	[%rd1+656], {%f1603, %f1589, %f1575, %f1561};
	fma.rn.f32 	%f1560, %f916, %f911, %f1560;
	st.local.v4.f32 	[%rd1+736], {%f1602, %f1588, %f1574, %f1560};
	fma.rn.f32 	%f1559, %f917, %f910, %f1559;
	st.local.v4.f32 	[%rd1+816], {%f1601, %f1587, %f1573, %f1559};
	fma.rn.f32 	%f1558, %f917, %f911, %f1558;
	st.local.v4.f32 	[%rd1+896], {%f1600, %f1586, %f1572, %f1558};
	fma.rn.f32 	%f1557, %f918, %f910, %f1557;
	st.local.v4.f32 	[%rd1+976], {%f1599, %f1585, %f1571, %f1557};
	fma.rn.f32 	%f1556, %f918, %f911, %f1556;
	st.local.v4.f32 	[%rd1+1056], {%f1598, %f1584, %f1570, %f1556};
	ld.shared.f32 	%f919, [%r53+-240];
	fma.rn.f32 	%f1555, %f919, %f898, %f1555;
	fma.rn.f32 	%f1554, %f919, %f899, %f1554;
	ld.shared.f32 	%f920, [%r53+-160];
	fma.rn.f32 	%f1553, %f920, %f898, %f1553;
	fma.rn.f32 	%f1552, %f920, %f899, %f1552;
	ld.shared.f32 	%f921, [%r53+-80];
	fma.rn.f32 	%f1551, %f921, %f898, %f1551;
	fma.rn.f32 	%f1550, %f921, %f899, %f1550;
	ld.shared.f32 	%f922, [%r53];
	fma.rn.f32 	%f1549, %f922, %f898, %f1549;
	fma.rn.f32 	%f1548, %f922, %f899, %f1548;
	ld.shared.f32 	%f923, [%r53+80];
	fma.rn.f32 	%f1547, %f923, %f898, %f1547;
	fma.rn.f32 	%f1546, %f923, %f899, %f1546;
	ld.shared.f32 	%f924, [%r53+160];
	fma.rn.f32 	%f1545, %f924, %f898, %f1545;
	fma.rn.f32 	%f1544, %f924, %f899, %f1544;
	ld.shared.f32 	%f925, [%r53+240];
	fma.rn.f32 	%f1543, %f925, %f898, %f1543;
	fma.rn.f32 	%f1542, %f925, %f899, %f1542;
	fma.rn.f32 	%f1541, %f919, %f906, %f1541;
	fma.rn.f32 	%f1540, %f919, %f907, %f1540;
	fma.rn.f32 	%f1539, %f920, %f906, %f1539;
	fma.rn.f32 	%f1538, %f920, %f907, %f1538;
	fma.rn.f32 	%f1537, %f921, %f906, %f1537;
	fma.rn.f32 	%f1536, %f921, %f907, %f1536;
	fma.rn.f32 	%f1535, %f922, %f906, %f1535;
	fma.rn.f32 	%f1534, %f922, %f907, %f1534;
	fma.rn.f32 	%f1533, %f923, %f906, %f1533;
	fma.rn.f32 	%f1532, %f923, %f907, %f1532;
	fma.rn.f32 	%f1531, %f924, %f906, %f1531;
	fma.rn.f32 	%f1530, %f924, %f907, %f1530;
	fma.rn.f32 	%f1529, %f925, %f906, %f1529;
	fma.rn.f32 	%f1528, %f925, %f907, %f1528;
	fma.rn.f32 	%f1527, %f919, %f908, %f1527;
	fma.rn.f32 	%f1526, %f919, %f909, %f1526;
	fma.rn.f32 	%f1525, %f920, %f908, %f1525;
	fma.rn.f32 	%f1524, %f920, %f909, %f1524;
	fma.rn.f32 	%f1523, %f921, %f908, %f1523;
	fma.rn.f32 	%f1522, %f921, %f909, %f1522;
	fma.rn.f32 	%f1521, %f922, %f908, %f1521;
	fma.rn.f32 	%f1520, %f922, %f909, %f1520;
	fma.rn.f32 	%f1519, %f923, %f908, %f1519;
	fma.rn.f32 	%f1518, %f923, %f909, %f1518;
	fma.rn.f32 	%f1517, %f924, %f908, %f1517;
	fma.rn.f32 	%f1516, %f924, %f909, %f1516;
	fma.rn.f32 	%f1515, %f925, %f908, %f1515;
	fma.rn.f32 	%f1514, %f925, %f909, %f1514;
	fma.rn.f32 	%f1513, %f919, %f910, %f1513;
	st.local.v4.f32 	[%rd1+32], {%f1555, %f1541, %f1527, %f1513};
	fma.rn.f32 	%f1512, %f919, %f911, %f1512;
	st.local.v4.f32 	[%rd1+112], {%f1554, %f1540, %f1526, %f1512};
	fma.rn.f32 	%f1511, %f920, %f910, %f1511;
	st.local.v4.f32 	[%rd1+192], {%f1553, %f1539, %f1525, %f1511};
	fma.rn.f32 	%f1510, %f920, %f911, %f1510;
	st.local.v4.f32 	[%rd1+272], {%f1552, %f1538, %f1524, %f1510};
	fma.rn.f32 	%f1509, %f921, %f910, %f1509;
	st.local.v4.f32 	[%rd1+352], {%f1551, %f1537, %f1523, %f1509};
	fma.rn.f32 	%f1508, %f921, %f911, %f1508;
	st.local.v4.f32 	[%rd1+432], {%f1550, %f1536, %f1522, %f1508};
	fma.rn.f32 	%f1507, %f922, %f910, %f1507;
	st.local.v4.f32 	[%rd1+512], {%f1549, %f1535, %f1521, %f1507};
	fma.rn.f32 	%f1506, %f922, %f911, %f1506;
	st.local.v4.f32 	[%rd1+592], {%f1548, %f1534, %f1520, %f1506};
	fma.rn.f32 	%f1505, %f923, %f910, %f1505;
	st.local.v4.f32 	[%rd1+672], {%f1547, %f1533, %f1519, %f1505};
	fma.rn.f32 	%f1504, %f923, %f911, %f1504;
	st.local.v4.f32 	[%rd1+752], {%f1546, %f1532, %f1518, %f1504};
	fma.rn.f32 	%f1503, %f924, %f910, %f1503;
	st.local.v4.f32 	[%rd1+832], {%f1545, %f1531, %f1517, %f1503};
	fma.rn.f32 	%f1502, %f924, %f911, %f1502;
	st.local.v4.f32 	[%rd1+912], {%f1544, %f1530, %f1516, %f1502};
	fma.rn.f32 	%f1501, %f925, %f910, %f1501;
	st.local.v4.f32 	[%rd1+992], {%f1543, %f1529, %f1515, %f1501};
	fma.rn.f32 	%f1500, %f925, %f911, %f1500;
	st.local.v4.f32 	[%rd1+1072], {%f1542, %f1528, %f1514, %f1500};
	ld.shared.f32 	%f926, [%r53+320];
	fma.rn.f32 	%f1499, %f926, %f898, %f1499;
	fma.rn.f32 	%f1498, %f926, %f899, %f1498;
	ld.shared.f32 	%f927, [%r53+400];
	fma.rn.f32 	%f1497, %f927, %f898, %f1497;
	fma.rn.f32 	%f1496, %f927, %f899, %f1496;
	ld.shared.f32 	%f928, [%r53+480];
	fma.rn.f32 	%f1495, %f928, %f898, %f1495;
	fma.rn.f32 	%f1494, %f928, %f899, %f1494;
	ld.shared.f32 	%f929, [%r53+560];
	fma.rn.f32 	%f1493, %f929, %f898, %f1493;
	fma.rn.f32 	%f1492, %f929, %f899, %f1492;
	ld.shared.f32 	%f930, [%r53+640];
	fma.rn.f32 	%f1491, %f930, %f898, %f1491;
	fma.rn.f32 	%f1490, %f930, %f899, %f1490;
	ld.shared.f32 	%f931, [%r53+720];
	fma.rn.f32 	%f1489, %f931, %f898, %f1489;
	fma.rn.f32 	%f1488, %f931, %f899, %f1488;
	ld.shared.f32 	%f932, [%r53+800];
	fma.rn.f32 	%f1487, %f932, %f898, %f1487;
	fma.rn.f32 	%f1486, %f932, %f899, %f1486;
	fma.rn.f32 	%f1485, %f926, %f906, %f1485;
	fma.rn.f32 	%f1484, %f926, %f907, %f1484;
	fma.rn.f32 	%f1483, %f927, %f906, %f1483;
	fma.rn.f32 	%f1482, %f927, %f907, %f1482;
	fma.rn.f32 	%f1481, %f928, %f906, %f1481;
	fma.rn.f32 	%f1480, %f928, %f907, %f1480;
	fma.rn.f32 	%f1479, %f929, %f906, %f1479;
	fma.rn.f32 	%f1478, %f929, %f907, %f1478;
	fma.rn.f32 	%f1477, %f930, %f906, %f1477;
	fma.rn.f32 	%f1476, %f930, %f907, %f1476;
	fma.rn.f32 	%f1475, %f931, %f906, %f1475;
	fma.rn.f32 	%f1474, %f931, %f907, %f1474;
	fma.rn.f32 	%f1473, %f932, %f906, %f1473;
	fma.rn.f32 	%f1472, %f932, %f907, %f1472;
	fma.rn.f32 	%f1471, %f926, %f908, %f1471;
	fma.rn.f32 	%f1470, %f926, %f909, %f1470;
	fma.rn.f32 	%f1469, %f927, %f908, %f1469;
	fma.rn.f32 	%f1468, %f927, %f909, %f1468;
	fma.rn.f32 	%f1467, %f928, %f908, %f1467;
	fma.rn.f32 	%f1466, %f928, %f909, %f1466;
	fma.rn.f32 	%f1465, %f929, %f908, %f1465;
	fma.rn.f32 	%f1464, %f929, %f909, %f1464;
	fma.rn.f32 	%f1463, %f930, %f908, %f1463;
	fma.rn.f32 	%f1462, %f930, %f909, %f1462;
	fma.rn.f32 	%f1461, %f931, %f908, %f1461;
	fma.rn.f32 	%f1460, %f931, %f909, %f1460;
	fma.rn.f32 	%f1459, %f932, %f908, %f1459;
	fma.rn.f32 	%f1458, %f932, %f909, %f1458;
	fma.rn.f32 	%f1457, %f926, %f910, %f1457;
	st.local.v4.f32 	[%rd1+48], {%f1499, %f1485, %f1471, %f1457};
	fma.rn.f32 	%f1456, %f926, %f911, %f1456;
	st.local.v4.f32 	[%rd1+128], {%f1498, %f1484, %f1470, %f1456};
	fma.rn.f32 	%f1455, %f927, %f910, %f1455;
	st.local.v4.f32 	[%rd1+208], {%f1497, %f1483, %f1469, %f1455};
	fma.rn.f32 	%f1454, %f927, %f911, %f1454;
	st.local.v4.f32 	[%rd1+288], {%f1496, %f1482, %f1468, %f1454};
	fma.rn.f32 	%f1453, %f928, %f910, %f1453;
	st.local.v4.f32 	[%rd1+368], {%f1495, %f1481, %f1467, %f1453};
	fma.rn.f32 	%f1452, %f928, %f911, %f1452;
	st.local.v4.f32 	[%rd1+448], {%f1494, %f1480, %f1466, %f1452};
	fma.rn.f32 	%f1451, %f929, %f910, %f1451;
	st.local.v4.f32 	[%rd1+528], {%f1493, %f1479, %f1465, %f1451};
	fma.rn.f32 	%f1450, %f929, %f911, %f1450;
	st.local.v4.f32 	[%rd1+608], {%f1492, %f1478, %f1464, %f1450};
	fma.rn.f32 	%f1449, %f930, %f910, %f1449;
	st.local.v4.f32 	[%rd1+688], {%f1491, %f1477, %f1463, %f1449};
	fma.rn.f32 	%f1448, %f930, %f911, %f1448;
	st.local.v4.f32 	[%rd1+768], {%f1490, %f1476, %f1462, %f1448};
	fma.rn.f32 	%f1447, %f931, %f910, %f1447;
	st.local.v4.f32 	[%rd1+848], {%f1489, %f1475, %f1461, %f1447};
	fma.rn.f32 	%f1446, %f931, %f911, %f1446;
	st.local.v4.f32 	[%rd1+928], {%f1488, %f1474, %f1460, %f1446};
	fma.rn.f32 	%f1445, %f932, %f910, %f1445;
	st.local.v4.f32 	[%rd1+1008], {%f1487, %f1473, %f1459, %f1445};
	fma.rn.f32 	%f1444, %f932, %f911, %f1444;
	st.local.v4.f32 	[%rd1+1088], {%f1486, %f1472, %f1458, %f1444};
	ld.shared.f32 	%f933, [%r53+880];
	fma.rn.f32 	%f1443, %f933, %f898, %f1443;
	fma.rn.f32 	%f1442, %f933, %f899, %f1442;
	ld.shared.f32 	%f934, [%r53+960];
	fma.rn.f32 	%f1441, %f934, %f898, %f1441;
	fma.rn.f32 	%f1440, %f934, %f899, %f1440;
	ld.shared.f32 	%f935, [%r53+1040];
	fma.rn.f32 	%f1439, %f935, %f898, %f1439;
	fma.rn.f32 	%f1438, %f935, %f899, %f1438;
	ld.shared.f32 	%f936, [%r53+1120];
	fma.rn.f32 	%f1437, %f936, %f898, %f1437;
	fma.rn.f32 	%f1436, %f936, %f899, %f1436;
	ld.shared.f32 	%f937, [%r53+1200];
	fma.rn.f32 	%f1435, %f937, %f898, %f1435;
	fma.rn.f32 	%f1434, %f937, %f899, %f1434;
	ld.shared.f32 	%f938, [%r53+1280];
	fma.rn.f32 	%f1433, %f938, %f898, %f1433;
	fma.rn.f32 	%f1432, %f938, %f899, %f1432;
	ld.shared.f32 	%f939, [%r53+1360];
	fma.rn.f32 	%f1431, %f939, %f898, %f1431;
	fma.rn.f32 	%f1430, %f939, %f899, %f1430;
	fma.rn.f32 	%f1429, %f933, %f906, %f1429;
	fma.rn.f32 	%f1428, %f933, %f907, %f1428;
	fma.rn.f32 	%f1427, %f934, %f906, %f1427;
	fma.rn.f32 	%f1426, %f934, %f907, %f1426;
	fma.rn.f32 	%f1425, %f935, %f906, %f1425;
	fma.rn.f32 	%f1424, %f935, %f907, %f1424;
	fma.rn.f32 	%f1423, %f936, %f906, %f1423;
	fma.rn.f32 	%f1422, %f936, %f907, %f1422;
	fma.rn.f32 	%f1421, %f937, %f906, %f1421;
	fma.rn.f32 	%f1420, %f937, %f907, %f1420;
	fma.rn.f32 	%f1419, %f938, %f906, %f1419;
	fma.rn.f32 	%f1418, %f938, %f907, %f1418;
	fma.rn.f32 	%f1417, %f939, %f906, %f1417;
	fma.rn.f32 	%f1416, %f939, %f907, %f1416;
	fma.rn.f32 	%f1415, %f933, %f908, %f1415;
	fma.rn.f32 	%f1414, %f933, %f909, %f1414;
	fma.rn.f32 	%f1413, %f934, %f908, %f1413;
	fma.rn.f32 	%f1412, %f934, %f909, %f1412;
	fma.rn.f32 	%f1411, %f935, %f908, %f1411;
	fma.rn.f32 	%f1410, %f935, %f909, %f1410;
	fma.rn.f32 	%f1409, %f936, %f908, %f1409;
	fma.rn.f32 	%f1408, %f936, %f909, %f1408;
	fma.rn.f32 	%f1407, %f937, %f908, %f1407;
	fma.rn.f32 	%f1406, %f937, %f909, %f1406;
	fma.rn.f32 	%f1405, %f938, %f908, %f1405;
	fma.rn.f32 	%f1404, %f938, %f909, %f1404;
	fma.rn.f32 	%f1403, %f939, %f908, %f1403;
	fma.rn.f32 	%f1402, %f939, %f909, %f1402;
	fma.rn.f32 	%f1401, %f933, %f910, %f1401;
	st.local.v4.f32 	[%rd1+64], {%f1443, %f1429, %f1415, %f1401};
	fma.rn.f32 	%f1400, %f933, %f911, %f1400;
	st.local.v4.f32 	[%rd1+144], {%f1442, %f1428, %f1414, %f1400};
	fma.rn.f32 	%f1399, %f934, %f910, %f1399;
	st.local.v4.f32 	[%rd1+224], {%f1441, %f1427, %f1413, %f1399};
	fma.rn.f32 	%f1398, %f934, %f911, %f1398;
	st.local.v4.f32 	[%rd1+304], {%f1440, %f1426, %f1412, %f1398};
	fma.rn.f32 	%f1397, %f935, %f910, %f1397;
	st.local.v4.f32 	[%rd1+384], {%f1439, %f1425, %f1411, %f1397};
	fma.rn.f32 	%f1396, %f935, %f911, %f1396;
	st.local.v4.f32 	[%rd1+464], {%f1438, %f1424, %f1410, %f1396};
	fma.rn.f32 	%f1395, %f936, %f910, %f1395;
	st.local.v4.f32 	[%rd1+544], {%f1437, %f1423, %f1409, %f1395};
	fma.rn.f32 	%f1394, %f936, %f911, %f1394;
	st.local.v4.f32 	[%rd1+624], {%f1436, %f1422, %f1408, %f1394};
	fma.rn.f32 	%f1393, %f937, %f910, %f1393;
	st.local.v4.f32 	[%rd1+704], {%f1435, %f1421, %f1407, %f1393};
	fma.rn.f32 	%f1392, %f937, %f911, %f1392;
	st.local.v4.f32 	[%rd1+784], {%f1434, %f1420, %f1406, %f1392};
	fma.rn.f32 	%f1391, %f938, %f910, %f1391;
	st.local.v4.f32 	[%rd1+864], {%f1433, %f1419, %f1405, %f1391};
	fma.rn.f32 	%f1390, %f938, %f911, %f1390;
	st.local.v4.f32 	[%rd1+944], {%f1432, %f1418, %f1404, %f1390};
	fma.rn.f32 	%f1389, %f939, %f910, %f1389;
	st.local.v4.f32 	[%rd1+1024], {%f1431, %f1417, %f1403, %f1389};
	fma.rn.f32 	%f1388, %f939, %f911, %f1388;
	st.local.v4.f32 	[%rd1+1104], {%f1430, %f1416, %f1402, %f1388};
	add.s32 	%r65, %r65, 4;
	add.s32 	%r64, %r64, 256;
	setp.ne.s32 	%p4, %r65, 1376;
	@%p4 bra 	$L__BB0_7;
	add.s32 	%r63, %r63, 1;
	setp.ne.s32 	%p5, %r63, 64;
	@%p5 bra 	$L__BB0_1;
	ld.param.u64 	%rd42, [my_kernel_kernel0_param_3];
	ld.param.u64 	%rd41, [my_kernel_kernel0_param_2];
	mov.u32 	%r55, %tid.x;
	shl.b32 	%r56, %r55, 2;
	and.b32  	%r57, %r56, 28;
	mov.u32 	%r58, %ctaid.x;
	shl.b32 	%r59, %r55, 3;
	and.b32  	%r60, %r59, 8128;
	mad.lo.s32 	%r61, %r58, 11200, %r60;
	or.b32  	%r66, %r61, %r57;
	cvta.to.global.u64 	%rd31, %rd42;
	shl.b32 	%r62, %r55, 4;
	cvt.u64.u32 	%rd32, %r62;
	and.b64  	%rd33, %rd32, 112;
	add.s64 	%rd34, %rd31, %rd33;
	ld.global.nc.f32 	%f841, [%rd34];
	ld.global.nc.f32 	%f842, [%rd34+128];
	ld.global.nc.f32 	%f843, [%rd34+4];
	ld.global.nc.f32 	%f844, [%rd34+132];
	ld.global.nc.f32 	%f845, [%rd34+8];
	ld.global.nc.f32 	%f846, [%rd34+136];
	ld.global.nc.f32 	%f847, [%rd34+12];
	ld.global.nc.f32 	%f848, [%rd34+140];
	cvta.to.global.u64 	%rd3, %rd41;
	mov.b32 	%r67, 0;
$L__BB0_10:
	ld.local.v4.f32 	{%f940, %f941, %f942, %f943}, [%rd43+-560];
	add.f32 	%f944, %f940, %f841;
	max.f32 	%f945, %f944, 0f00000000;
	mul.wide.u32 	%rd35, %r66, 4;
	add.s64 	%rd36, %rd3, %rd35;
	st.global.f32 	[%rd36], %f945;
	ld.local.v4.f32 	{%f946, %f947, %f948, %f949}, [%rd43+-480];
	add.f32 	%f950, %f946, %f842;
	max.f32 	%f951, %f950, 0f00000000;
	st.global.f32 	[%rd36+128], %f951;
	ld.local.v4.f32 	{%f952, %f953, %f954, %f955}, [%rd43+-400];
	add.f32 	%f956, %f952, %f841;
	max.f32 	%f957, %f956, 0f00000000;
	st.global.f32 	[%rd36+1280], %f957;
	ld.local.v4.f32 	{%f958, %f959, %f960, %f961}, [%rd43+-320];
	add.f32 	%f962, %f958, %f842;
	max.f32 	%f963, %f962, 0f00000000;
	st.global.f32 	[%rd36+1408], %f963;
	ld.local.v4.f32 	{%f964, %f965, %f966, %f967}, [%rd43+-240];
	add.f32 	%f968, %f964, %f841;
	max.f32 	%f969, %f968, 0f00000000;
	st.global.f32 	[%rd36+2560], %f969;
	ld.local.v4.f32 	{%f970, %f971, %f972, %f973}, [%rd43+-160];
	add.f32 	%f974, %f970, %f842;
	max.f32 	%f975, %f974, 0f00000000;
	st.global.f32 	[%rd36+2688], %f975;
	ld.local.v4.f32 	{%f976, %f977, %f978, %f979}, [%rd43+-80];
	add.f32 	%f980, %f976, %f841;
	max.f32 	%f981, %f980, 0f00000000;
	st.global.f32 	[%rd36+3840], %f981;
	ld.local.v4.f32 	{%f982, %f983, %f984, %f985}, [%rd43];
	add.f32 	%f986, %f982, %f842;
	max.f32 	%f987, %f986, 0f00000000;
	st.global.f32 	[%rd36+3968], %f987;
	ld.local.v4.f32 	{%f988, %f989, %f990, %f991}, [%rd43+80];
	add.f32 	%f992, %f988, %f841;
	max.f32 	%f993, %f992, 0f00000000;
	st.global.f32 	[%rd36+5120], %f993;
	ld.local.v4.f32 	{%f994, %f995, %f996, %f997}, [%rd43+160];
	add.f32 	%f998, %f994, %f842;
	max.f32 	%f999, %f998, 0f00000000;
	st.global.f32 	[%rd36+5248], %f999;
	ld.local.v4.f32 	{%f1000, %f1001, %f1002, %f1003}, [%rd43+240];
	add.f32 	%f1004, %f1000, %f841;
	max.f32 	%f1005, %f1004, 0f00000000;
	st.global.f32 	[%rd36+6400], %f1005;
	ld.local.v4.f32 	{%f1006, %f1007, %f1008, %f1009}, [%rd43+320];
	add.f32 	%f1010, %f1006, %f842;
	max.f32 	%f1011, %f1010, 0f00000000;
	st.global.f32 	[%rd36+6528], %f1011;
	ld.local.v4.f32 	{%f1012, %f1013, %f1014, %f1015}, [%rd43+400];
	add.f32 	%f1016, %f1012, %f841;
	max.f32 	%f1017, %f1016, 0f00000000;
	st.global.f32 	[%rd36+7680], %f1017;
	ld.local.v4.f32 	{%f1018, %f1019, %f1020, %f1021}, [%rd43+480];
	add.f32 	%f1022, %f1018, %f842;
	max.f32 	%f1023, %f1022, 0f00000000;
	st.global.f32 	[%rd36+7808], %f1023;
	add.f32 	%f1024, %f941, %f843;
	max.f32 	%f1025, %f1024, 0f00000000;
	st.global.f32 	[%rd36+4], %f1025;
	add.f32 	%f1026, %f947, %f844;
	max.f32 	%f1027, %f1026, 0f00000000;
	st.global.f32 	[%rd36+132], %f1027;
	add.f32 	%f1028, %f953, %f843;
	max.f32 	%f1029, %f1028, 0f00000000;
	st.global.f32 	[%rd36+1284], %f1029;
	add.f32 	%f1030, %f959, %f844;
	max.f32 	%f1031, %f1030, 0f00000000;
	st.global.f32 	[%rd36+1412], %f1031;
	add.f32 	%f1032, %f965, %f843;
	max.f32 	%f1033, %f1032, 0f00000000;
	st.global.f32 	[%rd36+2564], %f1033;
	add.f32 	%f1034, %f971, %f844;
	max.f32 	%f1035, %f1034, 0f00000000;
	st.global.f32 	[%rd36+2692], %f1035;
	add.f32 	%f1036, %f977, %f843;
	max.f32 	%f1037, %f1036, 0f00000000;
	st.global.f32 	[%rd36+3844], %f1037;
	add.f32 	%f1038, %f983, %f844;
	max.f32 	%f1039, %f1038, 0f00000000;
	st.global.f32 	[%rd36+3972], %f1039;
	add.f32 	%f1040, %f989, %f843;
	max.f32 	%f1041, %f1040, 0f00000000;
	st.global.f32 	[%rd36+5124], %f1041;
	add.f32 	%f1042, %f995, %f844;
	max.f32 	%f1043, %f1042, 0f00000000;
	st.global.f32 	[%rd36+5252], %f1043;
	add.f32 	%f1044, %f1001, %f843;
	max.f32 	%f1045, %f1044, 0f00000000;
	st.global.f32 	[%rd36+6404], %f1045;
	add.f32 	%f1046, %f1007, %f844;
	max.f32 	%f1047, %f1046, 0f00000000;
	st.global.f32 	[%rd36+6532], %f1047;
	add.f32 	%f1048, %f1013, %f843;
	max.f32 	%f1049, %f1048, 0f00000000;
	st.global.f32 	[%rd36+7684], %f1049;
	add.f32 	%f1050, %f1019, %f844;
	max.f32 	%f1051, %f1050, 0f00000000;
	st.global.f32 	[%rd36+7812], %f1051;
	add.f32 	%f1052, %f942, %f845;
	max.f32 	%f1053, %f1052, 0f00000000;
	st.global.f32 	[%rd36+8], %f1053;
	add.f32 	%f1054, %f948, %f846;
	max.f32 	%f1055, %f1054, 0f00000000;
	st.global.f32 	[%rd36+136], %f1055;
	add.f32 	%f1056, %f954, %f845;
	max.f32 	%f1057, %f1056, 0f00000000;
	st.global.f32 	[%rd36+1288], %f1057;
	add.f32 	%f1058, %f960, %f846;
	max.f32 	%f1059, %f1058, 0f00000000;
	st.global.f32 	[%rd36+1416], %f1059;
	add.f32 	%f1060, %f966, %f845;
	max.f32 	%f1061, %f1060, 0f00000000;
	st.global.f32 	[%rd36+2568], %f1061;
	add.f32 	%f1062, %f972, %f846;
	max.f32 	%f1063, %f1062, 0f00000000;
	st.global.f32 	[%rd36+2696], %f1063;
	add.f32 	%f1064, %f978, %f845;
	max.f32 	%f1065, %f1064, 0f00000000;
	st.global.f32 	[%rd36+3848], %f1065;
	add.f32 	%f1066, %f984, %f846;
	max.f32 	%f1067, %f1066, 0f00000000;
	st.global.f32 	[%rd36+3976], %f1067;
	add.f32 	%f1068, %f990, %f845;
	max.f32 	%f1069, %f1068, 0f00000000;
	st.global.f32 	[%rd36+5128], %f1069;
	add.f32 	%f1070, %f996, %f846;
	max.f32 	%f1071, %f1070, 0f00000000;
	st.global.f32 	[%rd36+5256], %f1071;
	add.f32 	%f1072, %f1002, %f845;
	max.f32 	%f1073, %f1072, 0f00000000;
	st.global.f32 	[%rd36+6408], %f1073;
	add.f32 	%f1074, %f1008, %f846;
	max.f32 	%f1075, %f1074, 0f00000000;
	st.global.f32 	[%rd36+6536], %f1075;
	add.f32 	%f1076, %f1014, %f845;
	max.f32 	%f1077, %f1076, 0f00000000;
	st.global.f32 	[%rd36+7688], %f1077;
	add.f32 	%f1078, %f1020, %f846;
	max.f32 	%f1079, %f1078, 0f00000000;
	st.global.f32 	[%rd36+7816], %f1079;
	add.f32 	%f1080, %f943, %f847;
	max.f32 	%f1081, %f1080, 0f00000000;
	st.global.f32 	[%rd36+12], %f1081;
	add.f32 	%f1082, %f949, %f848;
	max.f32 	%f1083, %f1082, 0f00000000;
	st.global.f32 	[%rd36+140], %f1083;
	add.f32 	%f1084, %f955, %f847;
	max.f32 	%f1085, %f1084, 0f00000000;
	st.global.f32 	[%rd36+1292], %f1085;
	add.f32 	%f1086, %f961, %f848;
	max.f32 	%f1087, %f1086, 0f00000000;
	st.global.f32 	[%rd36+1420], %f1087;
	add.f32 	%f1088, %f967, %f847;
	max.f32 	%f1089, %f1088, 0f00000000;
	st.global.f32 	[%rd36+2572], %f1089;
	add.f32 	%f1090, %f973, %f848;
	max.f32 	%f1091, %f1090, 0f00000000;
	st.global.f32 	[%rd36+2700], %f1091;
	add.f32 	%f1092, %f979, %f847;
	max.f32 	%f1093, %f1092, 0f00000000;
	st.global.f32 	[%rd36+3852], %f1093;
	add.f32 	%f1094, %f985, %f848;
	max.f32 	%f1095, %f1094, 0f00000000;
	st.global.f32 	[%rd36+3980], %f1095;
	add.f32 	%f1096, %f991, %f847;
	max.f32 	%f1097, %f1096, 0f00000000;
	st.global.f32 	[%rd36+5132], %f1097;
	add.f32 	%f1098, %f997, %f848;
	max.f32 	%f1099, %f1098, 0f00000000;
	st.global.f32 	[%rd36+5260], %f1099;
	add.f32 	%f1100, %f1003, %f847;
	max.f32 	%f1101, %f1100, 0f00000000;
	st.global.f32 	[%rd36+6412], %f1101;
	add.f32 	%f1102, %f1009, %f848;
	max.f32 	%f1103, %f1102, 0f00000000;
	st.global.f32 	[%rd36+6540], %f1103;
	add.f32 	%f1104, %f1015, %f847;
	max.f32 	%f1105, %f1104, 0f00000000;
	st.global.f32 	[%rd36+7692], %f1105;
	add.f32 	%f1106, %f1021, %f848;
	max.f32 	%f1107, %f1106, 0f00000000;
	st.global.f32 	[%rd36+7820], %f1107;
	add.s32 	%r67, %r67, 1;
	add.s32 	%r66, %r66, 2240;
	add.s64 	%rd43, %rd43, 16;
	setp.ne.s32 	%p6, %r67, 5;
	@%p6 bra 	$L__BB0_10;
	ret;

}


// ===== COMPILED SASS (sm_100) =====

	.target	sm_100

	.elftype	@"ET_EXEC"


//--------------------- .note.nv.tkinfo           --------------------------
	.section	.note.nv.tkinfo,"",@"SHT_NOTE"
	.sectionflags	@"SHF_NOTE_NV_TKINFO"
	.tkinfo
        /*0018*/ 	.word	0x00000002
        /*0030*/ 	.string	""
        /*0030*/ 	.string	"ptxas"
        /*0030*/ 	.string	"Cuda compilation tools, release 13.0, V13.0.88"
        /*0030*/ 	.string	"Build cuda_13.0.r13.0/compiler.36424714_0"
        /*0030*/ 	.string	"-arch sm_100 -m 64 "



//--------------------- .note.nv.cuinfo           --------------------------
	.section	.note.nv.cuinfo,"",@"SHT_NOTE"
	.sectionflags	@"SHF_NOTE_NV_CUINFO"
        /*0018*/ 	.short	0x0002
        /*001a*/ 	.short	0x0064
        /*001c*/ 	.short	0x0082
	.zero		2


//--------------------- .nv.info                  --------------------------
	.section	.nv.info,"",@"SHT_CUDA_INFO"
	.align	4


	//----- nvinfo : EIATTR_REGCOUNT
	.align		4
        /*0000*/ 	.byte	0x04, 0x2f
        /*0002*/ 	.short	(.L_1 - .L_0)
	.align		4
.L_0:
        /*0004*/ 	.word	index@(my_kernel_kernel0)
        /*0008*/ 	.word	0x000000ff


	//----- nvinfo : EIATTR_FRAME_SIZE
	.align		4
.L_1:
        /*000c*/ 	.byte	0x04, 0x11
        /*000e*/ 	.short	(.L_3 - .L_2)
	.align		4
.L_2:
        /*0010*/ 	.word	index@(my_kernel_kernel0)
        /*0014*/ 	.word	0x00000640


	//----- nvinfo : EIATTR_MIN_STACK_SIZE
	.align		4
.L_3:
        /*0018*/ 	.byte	0x04, 0x12
        /*001a*/ 	.short	(.L_5 - .L_4)
	.align		4
.L_4:
        /*001c*/ 	.word	index@(my_kernel_kernel0)
        /*0020*/ 	.word	0x00000640
.L_5:


//--------------------- .nv.compat                --------------------------
	.section	.nv.compat,"",@"SHT_CUDA_COMPAT_INFO"
	.align	4
        /*0000*/ 	.byte	0x02, 0x09, 0x00, 0x00, 0x02, 0x02, 0x01, 0x00, 0x02, 0x05, 0x05, 0x00, 0x03, 0x07, 0x01, 0x01
        /*0010*/ 	.byte	0x02, 0x03, 0x00, 0x00, 0x02, 0x06, 0x01, 0x00, 0x04, 0x0b, 0x08, 0x00, 0x09, 0x00, 0x00, 0x00
        /*0020*/ 	.byte	0x00, 0x00, 0x00, 0x00


//--------------------- .nv.info.my_kernel_kernel0 --------------------------
	.section	.nv.info.my_kernel_kernel0,"",@"SHT_CUDA_INFO"
	.sectionflags	@""
	.align	4


	//----- nvinfo : EIATTR_CUDA_API_VERSION
	.align		4
        /*0000*/ 	.byte	0x04, 0x37
        /*0002*/ 	.short	(.L_7 - .L_6)
.L_6:
        /*0004*/ 	.word	0x00000082


	//----- nvinfo : EIATTR_KPARAM_INFO
	.align		4
.L_7:
        /*0008*/ 	.byte	0x04, 0x17
        /*000a*/ 	.short	(.L_9 - .L_8)
.L_8:
        /*000c*/ 	.word	0x00000000
        /*0010*/ 	.short	0x0003
        /*0012*/ 	.short	0x0018
        /*0014*/ 	.byte	0x00, 0xf5, 0x21, 0x00


	//----- nvinfo : EIATTR_KPARAM_INFO
	.align		4
.L_9:
        /*0018*/ 	.byte	0x04, 0x17
        /*001a*/ 	.short	(.L_11 - .L_10)
.L_10:
        /*001c*/ 	.word	0x00000000
        /*0020*/ 	.short	0x0002
        /*0022*/ 	.short	0x0010
        /*0024*/ 	.byte	0x00, 0xf5, 0x21, 0x00


	//----- nvinfo : EIATTR_KPARAM_INFO
	.align		4
.L_11:
        /*0028*/ 	.byte	0x04, 0x17
        /*002a*/ 	.short	(.L_13 - .L_12)
.L_12:
        /*002c*/ 	.word	0x00000000
        /*0030*/ 	.short	0x0001
        /*0032*/ 	.short	0x0008
        /*0034*/ 	.byte	0x00, 0xf5, 0x21, 0x00


	//----- nvinfo : EIATTR_KPARAM_INFO
	.align		4
.L_13:
        /*0038*/ 	.byte	0x04, 0x17
        /*003a*/ 	.short	(.L_15 - .L_14)
.L_14:
        /*003c*/ 	.word	0x00000000
        /*0040*/ 	.short	0x0000
        /*0042*/ 	.short	0x0000
        /*0044*/ 	.byte	0x00, 0xf5, 0x21, 0x00


	//----- nvinfo : EIATTR_SPARSE_MMA_MASK
	.align		4
.L_15:
        /*0048*/ 	.byte	0x03, 0x50
        /*004a*/ 	.short	0x0000


	//----- nvinfo : EIATTR_MAXREG_COUNT
	.align		4
        /*004c*/ 	.byte	0x03, 0x1b
        /*004e*/ 	.short	0x00ff


	//----- nvinfo : EIATTR_NUM_BARRIERS
	.align		4
        /*0050*/ 	.byte	0x02, 0x4c
        /*0052*/ 	.byte	0x01
	.zero		1


	//----- nvinfo : EIATTR_ANNOTATIONS
	.align		4
        /*0054*/ 	.byte	0x04, 0x55
        /*0056*/ 	.short	(.L_17 - .L_16)


	//   ....[0]....
.L_16:
        /*0058*/ 	.word	0x00000001
        /*005c*/ 	.byte	0xa0, 0x0c, 0x00, 0x00, 0x01, 0x00, 0x00, 0x00, 0xb0, 0x0c, 0x00, 0x00, 0x01, 0x00, 0x00, 0x00
        /* <DEDUP_REMOVED lines=112> */
        /*076c*/ 	.byte	0xe0, 0x3d, 0x00, 0x00, 0x01, 0x00, 0x00, 0x00, 0x00, 0x3f, 0x00, 0x00


	//----- nvinfo : EIATTR_MERCURY_ISA_VERSION
	.align		4
.L_17:
        /*0778*/ 	.byte	0x03, 0x5f
        /*077a*/ 	.short	0x0101


	//----- nvinfo : EIATTR_VRC_CTA_INIT_COUNT
	.align		4
        /*077c*/ 	.byte	0x02, 0x4a
	.zero		1
	.zero		1


	//----- nvinfo : EIATTR_EXIT_INSTR_OFFSETS
	.align		4
        /*0780*/ 	.byte	0x04, 0x1c
        /*0782*/ 	.short	(.L_19 - .L_18)


	//   ....[0]....
.L_18:
        /*0784*/ 	.word	0x000049d0


	//----- nvinfo : EIATTR_CRS_STACK_SIZE
	.align		4
.L_19:
        /*0788*/ 	.byte	0x04, 0x1e
        /*078a*/ 	.short	(.L_21 - .L_20)
.L_20:
        /*078c*/ 	.word	0x00000000


	//----- nvinfo : EIATTR_CBANK_PARAM_SIZE
	.align		4
.L_21:
        /*0790*/ 	.byte	0x03, 0x19
        /*0792*/ 	.short	0x0020


	//----- nvinfo : EIATTR_PARAM_CBANK
	.align		4
        /*0794*/ 	.byte	0x04, 0x0a
        /*0796*/ 	.short	(.L_23 - .L_22)
	.align		4
.L_22:
        /*0798*/ 	.word	index@(.nv.constant0.my_kernel_kernel0)
        /*079c*/ 	.short	0x0380
        /*079e*/ 	.short	0x0020


	//----- nvinfo : EIATTR_SW_WAR
	.align		4
.L_23:
        /*07a0*/ 	.byte	0x04, 0x36
        /*07a2*/ 	.short	(.L_25 - .L_24)
.L_24:
        /*07a4*/ 	.word	0x00000008
.L_25:


//--------------------- .nv.callgraph             --------------------------
	.section	.nv.callgraph,"",@"SHT_CUDA_CALLGRAPH"
	.align	4
	.sectionentsize	8
	.align		4
        /*0000*/ 	.word	0x00000000
	.align		4
        /*0004*/ 	.word	0xffffffff
	.align		4
        /*0008*/ 	.word	0x00000000
	.align		4
        /*000c*/ 	.word	0xfffffffe
	.align		4
        /*0010*/ 	.word	0x00000000
	.align		4
        /*0014*/ 	.word	0xfffffffd
	.align		4
        /*0018*/ 	.word	0x00000000
	.align		4
        /*001c*/ 	.word	0xfffffffc


//--------------------- .text.my_kernel_kernel0   --------------------------
	.section	.text.my_kernel_kernel0,"ax",@progbits
	.align	128
        .global         my_kernel_kernel0
        .type           my_kernel_kernel0,@function
        .size           my_kernel_kernel0,(.L_x_6 - my_kernel_kernel0)
        .other          my_kernel_kernel0,@"STO_CUDA_ENTRY STV_DEFAULT"
my_kernel_kernel0:
.text.my_kernel_kernel0:
[----:B------:R-:W0:Y:S01]  /*0000*/  LDC R1, c[0x0][0x37c] ;  /* 0x0000df00ff017b82 */ /* 0x000e220000000800 */
[----:B------:R-:W1:Y:S01]  /*0010*/  S2R R4, SR_TID.X ;  /* 0x0000000000047919 */ /* 0x000e620000002100 */
[----:B------:R-:W-:Y:S02]  /*0020*/  MOV R0, 0x400 ;  /* 0x0000040000007802 */ /* 0x000fe40000000f00 */
[----:B------:R-:W-:Y:S02]  /*0030*/  CS2R R242, SRZ ;  /* 0x0000000000f27805 */ /* 0x000fe4000001ff00 */
[----:B0-----:R-:W-:Y:S01]  /*0040*/  IADD3 R1, PT, PT, R1, -0x640, RZ ;  /* 0xfffff9c001017810 */ /* 0x001fe20007ffe0ff */
[----:B------:R-:W0:Y:S01]  /*0050*/  S2R R3, SR_CgaCtaId ;  /* 0x0000000000037919 */ /* 0x000e220000008800 */
[----:B------:R-:W-:Y:S02]  /*0060*/  CS2R R238, SRZ ;  /* 0x0000000000ee7805 */ /* 0x000fe4000001ff00 */
[----:B------:R-:W-:-:S02]  /*0070*/  CS2R R234, SRZ ;  /* 0x0000000000ea7805 */ /* 0x000fc4000001ff00 */
[----:B------:R-:W-:Y:S01]  /*0080*/  CS2R R230, SRZ ;  /* 0x0000000000e67805 */ /* 0x000fe2000001ff00 */
[----:B------:R-:W2:Y:S01]  /*0090*/  S2R R5, SR_CTAID.X ;  /* 0x0000000000057919 */ /* 0x000ea20000002500 */
[----:B------:R-:W-:Y:S02]  /*00a0*/  CS2R R240, SRZ ;  /* 0x0000000000f07805 */ /* 0x000fe4000001ff00 */
[----:B------:R-:W-:Y:S02]  /*00b0*/  CS2R R236, SRZ ;  /* 0x0000000000ec7805 */ /* 0x000fe4000001ff00 */
[----:B------:R-:W-:Y:S01]  /*00c0*/  CS2R R232, SRZ ;  /* 0x0000000000e87805 */ /* 0x000fe2000001ff00 */
[----:B------:R3:W-:Y:S01]  /*00d0*/  STL.128 [R1], RZ ;  /* 0x000000ff01007387 */ /* 0x0007e20000100c00 */
[----:B------:R-:W-:Y:S02]  /*00e0*/  CS2R R228, SRZ ;  /* 0x0000000000e47805 */ /* 0x000fe4000001ff00 */
[----:B------:R-:W-:-:S02]  /*00f0*/  CS2R R226, SRZ ;  /* 0x0000000000e27805 */ /* 0x000fc4000001ff00 */
[----:B------:R-:W-:Y:S01]  /*0100*/  CS2R R222, SRZ ;  /* 0x0000000000de7805 */ /* 0x000fe2000001ff00 */
[----:B------:R3:W-:Y:S01]  /*0110*/  STL.128 [R1+0x50], RZ ;  /* 0x000050ff01007387 */ /* 0x0007e20000100c00 */
[----:B------:R-:W-:Y:S02]  /*0120*/  CS2R R218, SRZ ;  /* 0x0000000000da7805 */ /* 0x000fe4000001ff00 */
[----:B------:R-:W-:Y:S02]  /*0130*/  CS2R R214, SRZ ;  /* 0x0000000000d67805 */ /* 0x000fe4000001ff00 */
[----:B------:R-:W-:Y:S01]  /*0140*/  CS2R R210, SRZ ;  /* 0x0000000000d27805 */ /* 0x000fe2000001ff00 */
[----:B------:R3:W-:Y:S01]  /*0150*/  STL.128 [R1+0xa0], RZ ;  /* 0x0000a0ff01007387 */ /* 0x0007e20000100c00 */
        /* <DEDUP_REMOVED lines=11> */
[C---:B-1----:R-:W-:Y:S01]  /*0210*/  IMAD R2, R4.reuse, 0xa00, RZ ;  /* 0x00000a0004027824 */ /* 0x042fe200078e02ff */
[----:B------:R3:W-:Y:S01]  /*0220*/  STL.128 [R1+0x190], RZ ;  /* 0x000190ff01007387 */ /* 0x0007e20000100c00 */
[----:B------:R-:W-:Y:S02]  /*0230*/  CS2R R224, SRZ ;  /* 0x0000000000e07805 */ /* 0x000fe4000001ff00 */
[----:B------:R-:W-:Y:S02]  /*0240*/  CS2R R220, SRZ ;  /* 0x0000000000dc7805 */ /* 0x000fe4000001ff00 */
[----:B0-----:R-:W-:Y:S01]  /*0250*/  LEA R0, R3, R0, 0x18 ;  /* 0x0000000003007211 */ /* 0x001fe200078ec0ff */
[----:B------:R3:W-:Y:S01]  /*0260*/  STL.128 [R1+0x1e0], RZ ;  /* 0x0001e0ff01007387 */ /* 0x0007e20000100c00 */
[----:B------:R-:W-:Y:S02]  /*0270*/  CS2R R216, SRZ ;  /* 0x0000000000d87805 */ /* 0x000fe4000001ff00 */
[----:B------:R-:W-:Y:S01]  /*0280*/  CS2R R212, SRZ ;  /* 0x0000000000d47805 */ /* 0x000fe2000001ff00 */
[----:B--2---:R-:W-:Y:S01]  /*0290*/  IMAD R2, R5, 0xaf00, R2 ;  /* 0x0000af0005027824 */ /* 0x004fe200078e0202 */
[----:B------:R-:W-:Y:S01]  /*02a0*/  IADD3 R2, PT, PT, R1, 0x230, RZ ;  /* 0x0000023001027810 */ /* 0x000fe20007ffe0ff */
[----:B------:R-:W-:Y:S01]  /*02b0*/  IMAD R0, R4, 0xa0, R0 ;  /* 0x000000a004007824 */ /* 0x000fe200078e0200 */
[----:B------:R3:W-:Y:S01]  /*02c0*/  STL.128 [R1+0x230], RZ ;  /* 0x000230ff01007387 */ /* 0x0007e20000100c00 */
[----:B------:R-:W-:-:S02]  /*02d0*/  CS2R R208, SRZ ;  /* 0x0000000000d07805 */ /* 0x000fc4000001ff00 */
[----:B------:R-:W-:Y:S02]  /*02e0*/  CS2R R204, SRZ ;  /* 0x0000000000cc7805 */ /* 0x000fe4000001ff00 */
[----:B------:R-:W-:Y:S01]  /*02f0*/  CS2R R200, SRZ ;  /* 0x0000000000c87805 */ /* 0x000fe2000001ff00 */
[----:B------:R3:W-:Y:S01]  /*0300*/  STL.128 [R1+0x280], RZ ;  /* 0x000280ff01007387 */ /* 0x0007e20000100c00 */
[----:B------:R-:W-:Y:S02]  /*0310*/  CS2R R196, SRZ ;  /* 0x0000000000c47805 */ /* 0x000fe4000001ff00 */
[----:B------:R-:W-:Y:S02]  /*0320*/  CS2R R192, SRZ ;  /* 0x0000000000c07805 */ /* 0x000fe4000001ff00 */
[----:B------:R-:W-:Y:S01]  /*0330*/  CS2R R188, SRZ ;  /* 0x0000000000bc7805 */ /* 0x000fe2000001ff00 */
        /* <DEDUP_REMOVED lines=117> */
[----:B------:R-:W-:Y:S01]  /*0a90*/  CS2R R4, SRZ ;  /* 0x0000000000047805 */ /* 0x000fe2000001ff00 */
[----:B------:R-:W0:Y:S02]  /*0aa0*/  LDCU.64 UR6, c[0x0][0x358] ;  /* 0x00006b00ff0677ac */ /* 0x000e240008000a00 */
[----:B------:R3:W-:Y:S04]  /*0ab0*/  STL.128 [R1+0x390], RZ ;  /* 0x000390ff01007387 */ /* 0x0007e80000100c00 */
        /* <DEDUP_REMOVED lines=30> */
[----:B------:R3:W-:Y:S04]  /*0ca0*/  STL [R1+0x50c], RZ ;  /* 0x00050cff01007387 */ /* 0x0007e80000100800 */
[----:B------:R3:W-:Y:S04]  /*0cb0*/  STL [R1+0x504], R2 ;  /* 0x0005040201007387 */ /* 0x0007e80000100800 */
[----:B------:R3:W-:Y:S04]  /*0cc0*/  STL [R1+0x4fc], RZ ;  /* 0x0004fcff01007387 */ /* 0x0007e80000100800 */
        /* <DEDUP_REMOVED lines=39> */
[----:B0-----:R3:W-:Y:S02]  /*0f40*/  STL [R1+0x508], R0 ;  /* 0x0005080001007387 */ /* 0x0017e40000100800 */
.L_x_3:
[----:B------:R-:W0:Y:S01]  /*0f50*/  S2R R252, SR_TID.X ;  /* 0x0000000000fc7919 */ /* 0x000e220000002100 */
[----:B------:R-:W-:Y:S01]  /*0f60*/  BSSY.RECONVERGENT B0, `(.L_x_0) ;  /* 0x0000049000007945 */ /* 0x000fe20003800200 */
[----:B------:R-:W-:Y:S01]  /*0f70*/  BAR.SYNC.DEFER_BLOCKING 0x0 ;  /* 0x0000000000007b1d */ /* 0x000fe20000010000 */
[----:B0-----:R-:W-:-:S13]  /*0f80*/  ISETP.GT.U32.AND P0, PT, R252, 0x11, PT ;  /* 0x00000011fc00780c */ /* 0x001fda0003f04070 */
[----:B------:R-:W-:Y:S05]  /*0f90*/  @P0 BRA `(.L_x_1) ;  /* 0x0000000400140947 */ /* 0x000fea0003800000 */
[----:B---3--:R-:W2:Y:S01]  /*0fa0*/  LDL R0, [R1+0x50c] ;  /* 0x00050c0001007983 */ /* 0x008ea20000100800 */
[----:B------:R-:W0:Y:S01]  /*0fb0*/  LDCU.64 UR4, c[0x0][0x380] ;  /* 0x00007000ff0477ac */ /* 0x000e220008000a00 */
[----:B------:R-:W1:Y:S01]  /*0fc0*/  S2R R2, SR_TID.X ;  /* 0x0000000000027919 */ /* 0x000e620000002100 */
[----:B------:R-:W3:Y:S01]  /*0fd0*/  S2R R245, SR_CTAID.X ;  /* 0x0000000000f57919 */ /* 0x000ee20000002500 */
[----:B-1----:R-:W-:Y:S02]  /*0fe0*/  IMAD R246, R2, 0xa00, RZ ;  /* 0x00000a0002f67824 */ /* 0x002fe400078e02ff */
[----:B------:R-:W1:Y:S02]  /*0ff0*/  LDC.64 R2, c[0x0][0x380] ;  /* 0x0000e000ff027b82 */ /* 0x000e640000000a00 */
[----:B---3--:R-:W-:Y:S01]  /*1000*/  IMAD R245, R245, 0xaf00, R246 ;  /* 0x0000af00f5f57824 */ /* 0x008fe200078e02f6 */
[----:B--2---:R-:W-:-:S04]  /*1010*/  SHF.L.U32 R0, R0, 0x2, RZ ;  /* 0x0000000200007819 */ /* 0x004fc800000006ff */
[CC--:B------:R-:W-:Y:S02]  /*1020*/  IADD3 R244, PT, PT, R245.reuse, R0.reuse, RZ ;  /* 0x00000000f5f47210 */ /* 0x0c0fe40007ffe0ff */
[----:B------:R-:W-:-:S03]  /*1030*/  IADD3 R0, P0, PT, R245, R0, RZ ;  /* 0x00000000f5007210 */ /* 0x000fc60007f1e0ff */
[----:B-1----:R-:W-:Y:S01]  /*1040*/  IMAD.WIDE.U32 R244, R244, 0x4, R2 ;  /* 0x00000004f4f47825 */ /* 0x002fe200078e0002 */
[----:B------:R-:W-:Y:S02]  /*1050*/  IADD3.X R3, PT, PT, RZ, RZ, RZ, P0, !PT ;  /* 0x000000ffff037210 */ /* 0x000fe400007fe4ff */
[----:B0-----:R-:W-:-:S03]  /*1060*/  LEA R2, P0, R0, UR4, 0x2 ;  /* 0x0000000400027c11 */ /* 0x001fc6000f8010ff */
[----:B------:R-:W2:Y:S01]  /*1070*/  LDG.E.CONSTANT R244, desc[UR6][R244.64] ;  /* 0x00000006f4f47981 */ /* 0x000ea2000c1e9900 */
[----:B------:R-:W-:-:S03]  /*1080*/  LEA.HI.X R3, R0, UR5, R3, 0x2, P0 ;  /* 0x0000000500037c11 */ /* 0x000fc600080f1403 */
[----:B------:R-:W2:Y:S04]  /*1090*/  LDL R0, [R1+0x508] ;  /* 0x0005080001007983 */ /* 0x000ea80000100800 */
[----:B------:R-:W2:Y:S04]  /*10a0*/  LDG.E.CONSTANT R246, desc[UR6][R2.64+0x8] ;  /* 0x0000080602f67981 */ /* 0x000ea8000c1e9900 */
[----:B------:R-:W2:Y:S04]  /*10b0*/  LDG.E.CONSTANT R245, desc[UR6][R2.64+0x4] ;  /* 0x0000040602f57981 */ /* 0x000ea8000c1e9900 */
[----:B------:R-:W2:Y:S04]  /*10c0*/  LDG.E.CONSTANT R247, desc[UR6][R2.64+0xc] ;  /* 0x00000c0602f77981 */ /* 0x000ea8000c1e9900 */
[----:B------:R-:W3:Y:S04]  /*10d0*/  LDG.E.CONSTANT R248, desc[UR6][R2.64+0x400] ;  /* 0x0004000602f87981 */ /* 0x000ee8000c1e9900 */
[----:B------:R-:W3:Y:S04]  /*10e0*/  LDG.E.CONSTANT R249, desc[UR6][R2.64+0x404] ;  /* 0x0004040602f97981 */ /* 0x000ee8000c1e9900 */
[----:B------:R-:W3:Y:S04]  /*10f0*/  LDG.E.CONSTANT R250, desc[UR6][R2.64+0x408] ;  /* 0x0004080602fa7981 */ /* 0x000ee8000c1e9900 */
[----:B------:R-:W3:Y:S04]  /*1100*/  LDG.E.CONSTANT R251, desc[UR6][R2.64+0x40c] ;  /* 0x00040c0602fb7981 */ /* 0x000ee8000c1e9900 */
[----:B--2---:R0:W-:Y:S04]  /*1110*/  STS.128 [R0], R244 ;  /* 0x000000f400007388 */ /* 0x0041e80000000c00 */
[----:B0-----:R-:W2:Y:S04]  /*1120*/  LDG.E.CONSTANT R244, desc[UR6][R2.64+0x800] ;  /* 0x0008000602f47981 */ /* 0x001ea8000c1e9900 */
[----:B------:R-:W2:Y:S04]  /*1130*/  LDG.E.CONSTANT R245, desc[UR6][R2.64+0x804] ;  /* 0x0008040602f57981 */ /* 0x000ea8000c1e9900 */
[----:B------:R-:W2:Y:S04]  /*1140*/  LDG.E.CONSTANT R246, desc[UR6][R2.64+0x808] ;  /* 0x0008080602f67981 */ /* 0x000ea8000c1e9900 */
[----:B------:R-:W2:Y:S04]  /*1150*/  LDG.E.CONSTANT R247, desc[UR6][R2.64+0x80c] ;  /* 0x00080c0602f77981 */ /* 0x000ea8000c1e9900 */
[----:B---3--:R0:W-:Y:S04]  /*1160*/  STS.128 [R0+0x10], R248 ;  /* 0x000010f800007388 */ /* 0x0081e80000000c00 */
[----:B0-----:R-:W3:Y:S04]  /*1170*/  LDG.E.CONSTANT R248, desc[UR6][R2.64+0xc00] ;  /* 0x000c000602f87981 */ /* 0x001ee8000c1e9900 */
[----:B------:R-:W3:Y:S04]  /*1180*/  LDG.E.CONSTANT R249, desc[UR6][R2.64+0xc04] ;  /* 0x000c040602f97981 */ /* 0x000ee8000c1e9900 */
[----:B------:R-:W3:Y:S04]  /*1190*/  LDG.E.CONSTANT R250, desc[UR6][R2.64+0xc08] ;  /* 0x000c080602fa7981 */ /* 0x000ee8000c1e9900 */
[----:B------:R-:W3:Y:S04]  /*11a0*/  LDG.E.CONSTANT R251, desc[UR6][R2.64+0xc0c] ;  /* 0x000c0c0602fb7981 */ /* 0x000ee8000c1e9900 */
[----:B--2---:R0:W-:Y:S04]  /*11b0*/  STS.128 [R0+0x20], R244 ;  /* 0x000020f400007388 */ /* 0x0041e80000000c00 */
[----:B0-----:R-:W2:Y:S04]  /*11c0*/  LDG.E.CONSTANT R244, desc[UR6][R2.64+0x1000] ;  /* 0x0010000602f47981 */ /* 0x001ea8000c1e9900 */
[----:B------:R-:W2:Y:S04]  /*11d0*/  LDG.E.CONSTANT R245, desc[UR6][R2.64+0x1004] ;  /* 0x0010040602f57981 */ /* 0x000ea8000c1e9900 */
[----:B------:R-:W2:Y:S04]  /*11e0*/  LDG.E.CONSTANT R246, desc[UR6][R2.64+0x1008] ;  /* 0x0010080602f67981 */ /* 0x000ea8000c1e9900 */
[----:B------:R-:W2:Y:S04]  /*11f0*/  LDG.E.CONSTANT R247, desc[UR6][R2.64+0x100c] ;  /* 0x00100c0602f77981 */ /* 0x000ea8000c1e9900 */
[----:B---3--:R0:W-:Y:S01]  /*1200*/  STS.128 [R0+0x30], R248 ;  /* 0x000030f800007388 */ /* 0x0081e20000000c00 */
[----:B------:R-:W-:-:S03]  /*1210*/  ISETP.NE.AND P0, PT, R252, 0x11, PT ;  /* 0x00000011fc00780c */ /* 0x000fc60003f05270 */
[----:B--2---:R0:W-:Y:S10]  /*1220*/  STS.128 [R0+0x40], R244 ;  /* 0x000040f400007388 */ /* 0x0041f40000000c00 */
[----:B------:R-:W-:Y:S05]  /*1230*/  @!P0 BRA `(.L_x_1) ;  /* 0x00000000006c8947 */ /* 0x000fea0003800000 */
[----:B0-----:R-:W2:Y:S04]  /*1240*/  LDG.E.CONSTANT R248, desc[UR6][R2.64+0x1400] ;  /* 0x0014000602f87981 */ /* 0x001ea8000c1e9900 */
[----:B------:R-:W2:Y:S04]  /*1250*/  LDG.E.CONSTANT R249, desc[UR6][R2.64+0x1404] ;  /* 0x0014040602f97981 */ /* 0x000ea8000c1e9900 */
[----:B------:R-:W2:Y:S04]  /*1260*/  LDG.E.CONSTANT R250, desc[UR6][R2.64+0x1408] ;  /* 0x0014080602fa7981 */ /* 0x000ea8000c1e9900 */
[----:B------:R-:W2:Y:S04]  /*1270*/  LDG.E.CONSTANT R251, desc[UR6][R2.64+0x140c] ;  /* 0x00140c0602fb7981 */ /* 0x000ea8000c1e9900 */
[----:B------:R-:W3:Y:S04]  /*1280*/  LDG.E.CONSTANT R244, desc[UR6][R2.64+0x1800] ;  /* 0x0018000602f47981 */ /* 0x000ee8000c1e9900 */
[----:B------:R-:W3:Y:S04]  /*1290*/  LDG.E.CONSTANT R245, desc[UR6][R2.64+0x1804] ;  /* 0x0018040602f57981 */ /* 0x000ee8000c1e9900 */
[----:B------:R-:W3:Y:S04]  /*12a0*/  LDG.E.CONSTANT R246, desc[UR6][R2.64+0x1808] ;  /* 0x0018080602f67981 */ /* 0x000ee8000c1e9900 */
[----:B------:R-:W3:Y:S04]  /*12b0*/  LDG.E.CONSTANT R247, desc[UR6][R2.64+0x180c] ;  /* 0x00180c0602f77981 */ /* 0x000ee8000c1e9900 */
[----:B------:R0:W-:Y:S04]  /*12c0*/  STL.128 [R1+0x520], R4 ;  /* 0x0005200401007387 */ /* 0x0001e80000100c00 */
[----:B0-----:R-:W4:Y:S04]  /*12d0*/  LDG.E.CONSTANT R4, desc[UR6][R2.64+0x1c00] ;  /* 0x001c000602047981 */ /* 0x001f28000c1e9900 */
[----:B------:R-:W4:Y:S04]  /*12e0*/  LDG.E.CONSTANT R5, desc[UR6][R2.64+0x1c04] ;  /* 0x001c040602057981 */ /* 0x000f28000c1e9900 */
[----:B------:R-:W4:Y:S04]  /*12f0*/  LDG.E.CONSTANT R6, desc[UR6][R2.64+0x1c08] ;  /* 0x001c080602067981 */ /* 0x000f28000c1e9900 */
[----:B------:R-:W4:Y:S04]  /*1300*/  LDG.E.CONSTANT R7, desc[UR6][R2.64+0x1c0c] ;  /* 0x001c0c0602077981 */ /* 0x000f28000c1e9900 */
[----:B--2---:R0:W-:Y:S04]  /*1310*/  STS.128 [R0+0x50], R248 ;  /* 0x000050f800007388 */ /* 0x0041e80000000c00 */
[----:B---3--:R1:W-:Y:S04]  /*1320*/  STS.128 [R0+0x60], R244 ;  /* 0x000060f400007388 */ /* 0x0083e80000000c00 */
[----:B0-----:R-:W2:Y:S04]  /*1330*/  LDG.E.CONSTANT R248, desc[UR6][R2.64+0x2000] ;  /* 0x0020000602f87981 */ /* 0x001ea8000c1e9900 */
[----:B------:R-:W2:Y:S04]  /*1340*/  LDG.E.CONSTANT R249, desc[UR6][R2.64+0x2004] ;  /* 0x0020040602f97981 */ /* 0x000ea8000c1e9900 */
[----:B------:R-:W2:Y:S04]  /*1350*/  LDG.E.CONSTANT R250, desc[UR6][R2.64+0x2008] ;  /* 0x0020080602fa7981 */ /* 0x000ea8000c1e9900 */
[----:B------:R-:W2:Y:S04]  /*1360*/  LDG.E.CONSTANT R251, desc[UR6][R2.64+0x200c] ;  /* 0x00200c0602fb7981 */ /* 0x000ea8000c1e9900 */
[----:B-1----:R-:W3:Y:S04]  /*1370*/  LDG.E.CONSTANT R244, desc[UR6][R2.64+0x2400] ;  /* 0x0024000602f47981 */ /* 0x002ee8000c1e9900 */
[----:B------:R-:W3:Y:S04]  /*1380*/  LDG.E.CONSTANT R245, desc[UR6][R2.64+0x2404] ;  /* 0x0024040602f57981 */ /* 0x000ee8000c1e9900 */
[----:B------:R-:W3:Y:S04]  /*1390*/  LDG.E.CONSTANT R246, desc[UR6][R2.64+0x2408] ;  /* 0x0024080602f67981 */ /* 0x000ee8000c1e9900 */
[----:B------:R-:W3:Y:S04]  /*13a0*/  LDG.E.CONSTANT R247, desc[UR6][R2.64+0x240c] ;  /* 0x00240c0602f77981 */ /* 0x000ee8000c1e9900 */
[----:B----4-:R0:W-:Y:S04]  /*13b0*/  STS.128 [R0+0x70], R4 ;  /* 0x0000700400007388 */ /* 0x0101e80000000c00 */
[----:B0-----:R1:W5:Y:S04]  /*13c0*/  LDL.LU.128 R4, [R1+0x520] ;  /* 0x0005200001047983 */ /* 0x0013680000300c00 */
[----:B--2---:R1:W-:Y:S04]  /*13d0*/  STS.128 [R0+0x80], R248 ;  /* 0x000080f800007388 */ /* 0x0043e80000000c00 */
[----:B---3--:R1:W-:Y:S02]  /*13e0*/  STS.128 [R0+0x90], R244 ;  /* 0x000090f400007388 */ /* 0x0083e40000000c00 */
.L_x_1:
[----:B------:R-:W-:Y:S05]  /*13f0*/  BSYNC.RECONVERGENT B0 ;  /* 0x0000000000007941 */ /* 0x000fea0003800200 */
.L_x_0:
[----:B01-3--:R-:W2:Y:S01]  /*1400*/  LDL R0, [R1+0x50c] ;  /* 0x00050c0001007983 */ /* 0x00bea20000100800 */
[----:B------:R-:W0:Y:S01]  /*1410*/  LDC.64 R244, c[0x0][0x388] ;  /* 0x0000e200fff47b82 */ /* 0x000e220000000a00 */
[----:B------:R-:W1:Y:S01]  /*1420*/  S2R R250, SR_CgaCtaId ;  /* 0x0000000000fa7919 */ /* 0x000e620000008800 */
[----:B------:R-:W-:Y:S02]  /*1430*/  MOV R251, 0x400 ;  /* 0x0000040000fb7802 */ /* 0x000fe40000000f00 */
[----:B--2---:R-:W-:-:S05]  /*1440*/  LEA R2, R0, R252, 0x8 ;  /* 0x000000fc00027211 */ /* 0x004fca00078e40ff */
[----:B0-----:R-:W-:-:S05]  /*1450*/  IMAD.WIDE.U32 R2, R2, 0x4, R244 ;  /* 0x0000000402027825 */ /* 0x001fca00078e00f4 */
[----:B------:R-:W2:Y:S01]  /*1460*/  LDG.E.CONSTANT R0, desc[UR6][R2.64] ;  /* 0x0000000602007981 */ /* 0x000ea2000c1e9900 */
[----:B------:R-:W-:Y:S02]  /*1470*/  IADD3 R244, PT, PT, R251, 0xaf0, RZ ;  /* 0x00000af0fbf47810 */ /* 0x000fe40007ffe0ff */
[----:B------:R-:W-:Y:S01]  /*1480*/  ISETP.GT.U32.AND P0, PT, R252, 0xf, PT ;  /* 0x0000000ffc00780c */ /* 0x000fe20003f04070 */
[----:B------:R-:W3:Y:S01]  /*1490*/  LDG.E.CONSTANT R248, desc[UR6][R2.64+0xa0] ;  /* 0x0000a00602f87981 */ /* 0x000ee2000c1e9900 */
[----:B-1----:R-:W-:-:S03]  /*14a0*/  LEA R244, R250, R244, 0x18 ;  /* 0x000000f4faf47211 */ /* 0x002fc600078ec0ff */
[----:B------:R-:W4:Y:S01]  /*14b0*/  LDG.E.CONSTANT R247, desc[UR6][R2.64+0x140] ;  /* 0x0001400602f77981 */ /* 0x000f22000c1e9900 */
[----:B------:R-:W-:-:S03]  /*14c0*/  LEA R249, R252, R244, 0x2 ;  /* 0x000000f4fcf97211 */ /* 0x000fc600078e10ff */
[----:B------:R-:W4:Y:S04]  /*14d0*/  LDG.E.CONSTANT R246, desc[UR6][R2.64+0x1e0] ;  /* 0x0001e00602f67981 */ /* 0x000f28000c1e9900 */
[----:B------:R-:W3:Y:S01]  /*14e0*/  LDG.E.CONSTANT R245, desc[UR6][R2.64+0x280] ;  /* 0x0002800602f57981 */ /* 0x000ee2000c1e9900 */
[----:B------:R-:W0:Y:S03]  /*14f0*/  S2R R252, SR_TID.X ;  /* 0x0000000000fc7919 */ /* 0x000e260000002100 */
[----:B--2---:R1:W-:Y:S04]  /*1500*/  STS [R249], R0 ;  /* 0x00000000f9007388 */ /* 0x0043e80000000800 */
[----:B-1----:R-:W2:Y:S04]  /*1510*/  LDG.E.CONSTANT R0, desc[UR6][R2.64+0x320] ;  /* 0x0003200602007981 */ /* 0x002ea8000c1e9900 */
[----:B------:R0:W2:Y:S04]  /*1520*/  @!P0 LDG.E.CONSTANT R2, desc[UR6][R2.64+0x3c0] ;  /* 0x0003c00602028981 */ /* 0x0000a8000c1e9900 */
[----:B---3--:R1:W-:Y:S01]  /*1530*/  STS [R249+0x280], R245 ;  /* 0x000280f5f9007388 */ /* 0x0083e20000000800 */
[----:B0-----:R-:W-:-:S04]  /*1540*/  SHF.L.U32 R3, R252, 0x4, RZ ;  /* 0x00000004fc037819 */ /* 0x001fc800000006ff */
[----:B-1----:R-:W-:Y:S01]  /*1550*/  LOP3.LUT R245, R3, 0x70, RZ, 0xc0, !PT ;  /* 0x0000007003f57812 */ /* 0x002fe200078ec0ff */
[----:B------:R-:W-:Y:S04]  /*1560*/  STS [R249+0xa0], R248 ;  /* 0x0000a0f8f9007388 */ /* 0x000fe80000000800 */
[----:B----4-:R-:W-:Y:S04]  /*1570*/  STS [R249+0x140], R247 ;  /* 0x000140f7f9007388 */ /* 0x010fe80000000800 */
[----:B------:R-:W-:Y:S01]  /*1580*/  STS [R249+0x1e0], R246 ;  /* 0x0001e0f6f9007388 */ /* 0x000fe20000000800 */
[----:B------:R-:W-:-:S03]  /*1590*/  UMOV UR4, 0x550 ;  /* 0x0000055000047882 */ /* 0x000fc60000000000 */
[----:B--2---:R0:W-:Y:S04]  /*15a0*/  STS [R249+0x320], R0 ;  /* 0x00032000f9007388 */ /* 0x0041e80000000800 */
[----:B------:R1:W-:Y:S01]  /*15b0*/  @!P0 STS [R249+0x3c0], R2 ;  /* 0x0003c002f9008388 */ /* 0x0003e20000000800 */
[----:B0-----:R-:W-:Y:S02]  /*15c0*/  LEA R0, R250, R251, 0x18 ;  /* 0x000000fbfa007211 */ /* 0x001fe400078ec0ff */
[----:B-1----:R-:W-:-:S04]  /*15d0*/  SHF.L.U32 R2, R252, 0x1, RZ ;  /* 0x00000001fc027819 */ /* 0x002fc800000006ff */
[----:B------:R-:W-:-:S04]  /*15e0*/  LOP3.LUT R2, R2, 0x7f0, RZ, 0xc0, !PT ;  /* 0x000007f002027812 */ /* 0x000fc800078ec0ff */
[----:B------:R-:W-:Y:S02]  /*15f0*/  IADD3 R0, PT, PT, R0, R2, RZ ;  /* 0x0000000200007210 */ /* 0x000fe40007ffe0ff */
[----:B------:R-:W-:-:S05]  /*1600*/  IADD3 R2, PT, PT, R245, 0x80, R244 ;  /* 0x00000080f5027810 */ /* 0x000fca0007ffe0f4 */
[----:B------:R0:W-:Y:S01]  /*1610*/  STL [R1+0x500], R2 ;  /* 0x0005000201007387 */ /* 0x0001e20000100800 */
[----:B------:R-:W-:Y:S06]  /*1620*/  BAR.SYNC.DEFER_BLOCKING 0x0 ;  /* 0x0000000000007b1d */ /* 0x000fec0000010000 */
.L_x_2:
[----:B-1----:R-:W2:Y:S04]  /*1630*/  LDL R248, [R1+0x500] ;  /* 0x0005000001f87983 */ /* 0x002ea80000100800 */
[----:B0-----:R-:W-:Y:S04]  /*1640*/  LDS R2, [R0+UR4+-0x550] ;  /* 0xfffab00400027984 */ /* 0x001fe80008000800 */
[----:B------:R-:W-:Y:S04]  /*1650*/  LDS R3, [R0+UR4+-0x500] ;  /* 0xfffb000400037984 */ /* 0x000fe80008000800 */
[----:B------:R-:W-:Y:S04]  /*1660*/  LDS R252, [R0+UR4+-0x4b0] ;  /* 0xfffb500400fc7984 */ /* 0x000fe80008000800 */
[----:B--2---:R-:W0:Y:S04]  /*1670*/  LDS.128 R244, [R248+-0x80] ;  /* 0xffff8000f8f47984 */ /* 0x004e280000000c00 */
[----:B------:R-:W1:Y:S01]  /*1680*/  LDS.128 R248, [R248] ;  /* 0x00000000f8f87984 */ /* 0x000e620000000c00 */
[C---:B0----5:R-:W-:Y:S01]  /*1690*/  FFMA R4, R2.reuse, R244, R4 ;  /* 0x000000f402047223 */ /* 0x061fe20000000004 */
[C---:B------:R-:W-:Y:S01]  /*16a0*/  FFMA R5, R2.reuse, R245, R5 ;  /* 0x000000f502057223 */ /* 0x040fe20000000005 */
[C---:B------:R-:W-:Y:S01]  /*16b0*/  FFMA R6, R2.reuse, R246, R6 ;  /* 0x000000f602067223 */ /* 0x040fe20000000006 */
[C---:B------:R-:W-:Y:S01]  /*16c0*/  FFMA R7, R2.reuse, R247, R7 ;  /* 0x000000f702077223 */ /* 0x040fe20000000007 */
[C---:B-1----:R-:W-:Y:S01]  /*16d0*/  FFMA R8, R2.reuse, R248, R8 ;  /* 0x000000f802087223 */ /* 0x042fe20000000008 */
[----:B------:R-:W-:Y:S01]  /*16e0*/  STL [R1+0x5b4], R4 ;  /* 0x0005b40401007387 */ /* 0x000fe20000100800 */
[C---:B------:R-:W-:Y:S01]  /*16f0*/  FFMA R9, R2.reuse, R249, R9 ;  /* 0x000000f902097223 */ /* 0x040fe20000000009 */
[C---:B------:R-:W-:Y:S01]  /*1700*/  FFMA R10, R2.reuse, R250, R10 ;  /* 0x000000fa020a7223 */ /* 0x040fe2000000000a */
[----:B------:R-:W-:Y:S01]  /*1710*/  FFMA R11, R2, R251, R11 ;  /* 0x000000fb020b7223 */ /* 0x000fe2000000000b */
[----:B------:R-:W0:Y:S01]  /*1720*/  LDS R4, [R0+UR4+-0x460] ;  /* 0xfffba00400047984 */ /* 0x000e220008000800 */
[-C--:B------:R-:W-:Y:S01]  /*1730*/  FFMA R12, R244, R3.reuse, R12 ;  /* 0x00000003f40c7223 */ /* 0x080fe2000000000c */
[----:B------:R-:W-:Y:S01]  /*1740*/  FFMA R16, R248, R3, R16 ;  /* 0x00000003f8107223 */ /* 0x000fe20000000010 */
[C---:B------:R-:W-:Y:S01]  /*1750*/  FFMA R13, R3.reuse, R245, R13 ;  /* 0x000000f5030d7223 */ /* 0x040fe2000000000d */
[----:B------:R-:W-:Y:S01]  /*1760*/  STL [R1+0x5b8], R5 ;  /* 0x0005b80501007387 */ /* 0x000fe20000100800 */
[C---:B------:R-:W-:Y:S01]  /*1770*/  FFMA R17, R3.reuse, R249, R17 ;  /* 0x000000f903117223 */ /* 0x040fe20000000011 */
[C---:B------:R-:W-:Y:S01]  /*1780*/  FFMA R14, R3.reuse, R246, R14 ;  /* 0x000000f6030e7223 */ /* 0x040fe2000000000e */
[CC--:B------:R-:W-:Y:S01]  /*1790*/  FFMA R18, R3.reuse, R250.reuse, R18 ;  /* 0x000000fa03127223 */ /* 0x0c0fe20000000012 */
[----:B------:R-:W1:Y:S01]  /*17a0*/  LDS R5, [R0+UR4+-0xf0] ;  /* 0xffff100400057984 */ /* 0x000e620008000800 */
[C---:B------:R-:W-:Y:S01]  /*17b0*/  FFMA R15, R3.reuse, R247, R15 ;  /* 0x000000f7030f7223 */ /* 0x040fe2000000000f */
[----:B------:R-:W-:Y:S01]  /*17c0*/  FFMA R19, R3, R251, R19 ;  /* 0x000000fb03137223 */ /* 0x000fe20000000013 */
[C---:B------:R-:W-:Y:S01]  /*17d0*/  FFMA R26, R252.reuse, R250, R26 ;  /* 0x000000fafc1a7223 */ /* 0x040fe2000000001a */
[----:B------:R-:W-:Y:S01]  /*17e0*/  STL [R1+0x5bc], R6 ;  /* 0x0005bc0601007387 */ /* 0x000fe20000100800 */
[----:B------:R-:W-:Y:S01]  /*17f0*/  FFMA R21, R252, R245, R21 ;  /* 0x000000f5fc157223 */ /* 0x000fe20000000015 */
[-C--:B------:R-:W-:Y:S01]  /*1800*/  FFMA R20, R244, R252.reuse, R20 ;  /* 0x000000fcf4147223 */ /* 0x080fe20000000014 */
[----:B------:R-:W-:Y:S01]  /*1810*/  FFMA R23, R252, R247, R23 ;  /* 0x000000f7fc177223 */ /* 0x000fe20000000017 */
[----:B------:R-:W2:Y:S01]  /*1820*/  LDS R2, [R0+UR4+-0x410] ;  /* 0xfffbf00400027984 */ /* 0x000ea20008000800 */
[----:B------:R-:W-:Y:S01]  /*1830*/  FFMA R24, R248, R252, R24 ;  /* 0x000000fcf8187223 */ /* 0x000fe20000000018 */
[C---:B------:R-:W-:Y:S01]  /*1840*/  FFMA R25, R252.reuse, R249, R25 ;  /* 0x000000f9fc197223 */ /* 0x040fe20000000019 */
[C---:B------:R-:W-:Y:S01]  /*1850*/  FFMA R22, R252.reuse, R246, R22 ;  /* 0x000000f6fc167223 */ /* 0x040fe20000000016 */
[----:B------:R-:W3:Y:S01]  /*1860*/  LDS R3, [R0+UR4+-0x3c0] ;  /* 0xfffc400400037984 */ /* 0x000ee20008000800 */
[----:B------:R-:W-:-:S03]  /*1870*/  FFMA R27, R252, R251, R27 ;  /* 0x000000fbfc1b7223 */ /* 0x000fc6000000001b */
[----:B------:R-:W4:Y:S04]  /*1880*/  LDS R6, [R0+UR4+0x190] ;  /* 0x0001900400067984 */ /* 0x000f280008000800 */
[----:B------:R-:W-:Y:S04]  /*1890*/  STL [R1+0x5c0], R7 ;  /* 0x0005c00701007387 */ /* 0x000fe80000100800 */
[----:B------:R-:W-:Y:S04]  /*18a0*/  LDS R7, [R0+UR4+0x370] ;  /* 0x0003700400077984 */ /* 0x000fe80008000800 */
[----:B------:R-:W-:Y:S01]  /*18b0*/  STL [R1+0x5c8], R9 ;  /* 0x0005c80901007387 */ /* 0x000fe20000100800 */
[-C--:B0-----:R-:W-:Y:S01]  /*18c0*/  FFMA R28, R244, R4.reuse, R28 ;  /* 0x00000004f41c7223 */ /* 0x081fe2000000001c */
[----:B------:R-:W-:Y:S01]  /*18d0*/  FFMA R32, R248, R4, R32 ;  /* 0x00000004f8207223 */ /* 0x000fe20000000020 */
[C---:B------:R-:W-:Y:S01]  /*18e0*/  FFMA R29, R4.reuse, R245, R29 ;  /* 0x000000f5041d7223 */ /* 0x040fe2000000001d */
[C---:B------:R-:W-:Y:S01]  /*18f0*/  FFMA R33, R4.reuse, R249, R33 ;  /* 0x000000f904217223 */ /* 0x040fe20000000021 */
[C---:B------:R-:W-:Y:S01]  /*1900*/  FFMA R30, R4.reuse, R246, R30 ;  /* 0x000000f6041e7223 */ /* 0x040fe2000000001e */
[C---:B------:R-:W-:Y:S01]  /*1910*/  FFMA R34, R4.reuse, R250, R34 ;  /* 0x000000fa04227223 */ /* 0x040fe20000000022 */
[C---:B------:R-:W-:Y:S01]  /*1920*/  FFMA R31, R4.reuse, R247, R31 ;  /* 0x000000f7041f7223 */ /* 0x040fe2000000001f */
[----:B------:R-:W-:Y:S01]  /*1930*/  FFMA R35, R4, R251, R35 ;  /* 0x000000fb04237223 */ /* 0x000fe20000000023 */
[-C--:B-1----:R-:W-:Y:S01]  /*1940*/  FFMA R116, R244, R5.reuse, R116 ;  /* 0x00000005f4747223 */ /* 0x082fe20000000074 */
[----:B------:R-:W0:Y:S01]  /*1950*/  LDS R4, [R0+UR4+-0x320] ;  /* 0xfffce00400047984 */ /* 0x000e220008000800 */
[----:B------:R-:W-:Y:S01]  /*1960*/  FFMA R120, R248, R5, R120 ;  /* 0x00000005f8787223 */ /* 0x000fe20000000078 */
[C---:B------:R-:W-:Y:S01]  /*1970*/  FFMA R117, R5.reuse, R245, R117 ;  /* 0x000000f505757223 */ /* 0x040fe20000000075 */
[C---:B------:R-:W-:Y:S01]  /*1980*/  FFMA R121, R5.reuse, R249, R121 ;  /* 0x000000f905797223 */ /* 0x040fe20000000079 */
[C---:B------:R-:W-:Y:S01]  /*1990*/  FFMA R118, R5.reuse, R246, R118 ;  /* 0x000000f605767223 */ /* 0x040fe20000000076 */
[C---:B------:R-:W-:Y:S01]  /*19a0*/  FFMA R122, R5.reuse, R250, R122 ;  /* 0x000000fa057a7223 */ /* 0x040fe2000000007a */
[C---:B------:R-:W-:Y:S01]  /*19b0*/  FFMA R119, R5.reuse, R247, R119 ;  /* 0x000000f705777223 */ /* 0x040fe20000000077 */
[----:B------:R-:W-:Y:S01]  /*19c0*/  FFMA R123, R5, R251, R123 ;  /* 0x000000fb057b7223 */ /* 0x000fe2000000007b */
[----:B------:R-:W-:Y:S01]  /*19d0*/  STL [R1+0x5e0], R14 ;  /* 0x0005e00e01007387 */ /* 0x000fe20000100800 */
[-C--:B--2---:R-:W-:Y:S01]  /*19e0*/  FFMA R36, R244, R2.reuse, R36 ;  /* 0x00000002f4247223 */ /* 0x084fe20000000024 */
[C---:B------:R-:W-:Y:S01]  /*19f0*/  FFMA R37, R2.reuse, R245, R37 ;  /* 0x000000f502257223 */ /* 0x040fe20000000025 */
[----:B------:R-:W-:Y:S01]  /*1a00*/  FFMA R41, R2, R249, R41 ;  /* 0x000000f902297223 */ /* 0x000fe20000000029 */
[----:B------:R-:W1:Y:S01]  /*1a10*/  LDS R5, [R0+UR4+0x50] ;  /* 0x0000500400057984 */ /* 0x000e620008000800 */
[----:B---3--:R-:W-:Y:S01]  /*1a20*/  FFMA R44, R244, R3, R44 ;  /* 0x00000003f42c7223 */ /* 0x008fe2000000002c */
[----:B------:R-:W-:Y:S01]  /*1a30*/  FFMA R40, R248, R2, R40 ;  /* 0x00000002f8287223 */ /* 0x000fe20000000028 */
[-C--:B----4-:R-:W-:Y:S01]  /*1a40*/  FFMA R180, R244, R6.reuse, R180 ;  /* 0x00000006f4b47223 */ /* 0x090fe200000000b4 */
[----:B------:R-:W-:Y:S01]  /*1a50*/  STL [R1+0x600], R26 ;  /* 0x0006001a01007387 */ /* 0x000fe20000100800 */
[----:B------:R-:W-:Y:S01]  /*1a60*/  FFMA R184, R248, R6, R184 ;  /* 0x00000006f8b87223 */ /* 0x000fe200000000b8 */
[C---:B------:R-:W-:Y:S01]  /*1a70*/  FFMA R181, R6.reuse, R245, R181 ;  /* 0x000000f506b57223 */ /* 0x040fe200000000b5 */
[C---:B------:R-:W-:Y:S01]  /*1a80*/  FFMA R185, R6.reuse, R249, R185 ;  /* 0x000000f906b97223 */ /* 0x040fe200000000b9 */
[----:B------:R-:W-:Y:S01]  /*1a90*/  STL [R1+0x5a8], R28 ;  /* 0x0005a81c01007387 */ /* 0x000fe20000100800 */
[C---:B------:R-:W-:Y:S01]  /*1aa0*/  FFMA R182, R6.reuse, R246, R182 ;  /* 0x000000f606b67223 */ /* 0x040fe200000000b6 */
[C---:B------:R-:W-:Y:S01]  /*1ab0*/  FFMA R186, R6.reuse, R250, R186 ;  /* 0x000000fa06ba7223 */ /* 0x040fe200000000ba */
[C---:B------:R-:W-:Y:S01]  /*1ac0*/  FFMA R183, R6.reuse, R247, R183 ;  /* 0x000000f706b77223 */ /* 0x040fe200000000b7 */
[----:B------:R2:W-:Y:S01]  /*1ad0*/  STL [R1+0x618], R30 ;  /* 0x0006181e01007387 */ /* 0x0005e20000100800 */
[----:B------:R-:W-:Y:S01]  /*1ae0*/  FFMA R187, R6, R251, R187 ;  /* 0x000000fb06bb7223 */ /* 0x000fe200000000bb */
[C---:B------:R-:W-:Y:S01]  /*1af0*/  FFMA R38, R2.reuse, R246, R38 ;  /* 0x000000f602267223 */ /* 0x040fe20000000026 */
[C---:B------:R-:W-:Y:S01]  /*1b00*/  FFMA R42, R2.reuse, R250, R42 ;  /* 0x000000fa022a7223 */ /* 0x040fe2000000002a */
[----:B------:R-:W-:Y:S01]  /*1b10*/  STL [R1+0x5d4], R16 ;  /* 0x0005d41001007387 */ /* 0x000fe20000100800 */
[C---:B------:R-:W-:Y:S01]  /*1b20*/  FFMA R39, R2.reuse, R247, R39 ;  /* 0x000000f702277223 */ /* 0x040fe20000000027 */
[----:B------:R-:W-:Y:S01]  /*1b30*/  FFMA R43, R2, R251, R43 ;  /* 0x000000fb022b7223 */ /* 0x000fe2000000002b */
[----:B------:R-:W-:Y:S01]  /*1b40*/  FFMA R48, R248, R3, R48 ;  /* 0x00000003f8307223 */ /* 0x000fe20000000030 */
[----:B------:R-:W-:Y:S01]  /*1b50*/  STL [R1+0x5f4], R21 ;  /* 0x0005f41501007387 */ /* 0x000fe20000100800 */
[C---:B------:R-:W-:Y:S01]  /*1b60*/  FFMA R45, R3.reuse, R245, R45 ;  /* 0x000000f5032d7223 */ /* 0x040fe2000000002d */
[C---:B------:R-:W-:Y:S01]  /*1b70*/  FFMA R49, R3.reuse, R249, R49 ;  /* 0x000000f903317223 */ /* 0x040fe20000000031 */
[C---:B------:R-:W-:Y:S01]  /*1b80*/  FFMA R46, R3.reuse, R246, R46 ;  /* 0x000000f6032e7223 */ /* 0x040fe2000000002e */
[----:B------:R-:W-:Y:S01]  /*1b90*/  STL [R1+0x614], R33 ;  /* 0x0006142101007387 */ /* 0x000fe20000100800 */
[C---:B------:R-:W-:Y:S01]  /*1ba0*/  FFMA R50, R3.reuse, R250, R50 ;  /* 0x000000fa03327223 */ /* 0x040fe20000000032 */
[C---:B------:R-:W-:Y:S01]  /*1bb0*/  FFMA R47, R3.reuse, R247, R47 ;  /* 0x000000f7032f7223 */ /* 0x040fe2000000002f */
[----:B------:R-:W-:Y:S01]  /*1bc0*/  FFMA R51, R3, R251, R51 ;  /* 0x000000fb03337223 */ /* 0x000fe20000000033 */
        /* <DEDUP_REMOVED lines=8> */
[----:B------:R0:W-:Y:S04]  /*1c50*/  STL [R1+0x624], R35 ;  /* 0x0006242301007387 */ /* 0x0001e80000100800 */
[----:B------:R-:W3:Y:S01]  /*1c60*/  LDS R4, [R0+UR4+-0x1e0] ;  /* 0xfffe200400047984 */ /* 0x000ee20008000800 */
[-C--:B-1----:R-:W-:Y:S01]  /*1c70*/  FFMA R148, R244, R5.reuse, R148 ;  /* 0x00000005f4947223 */ /* 0x082fe20000000094 */
[----:B------:R-:W-:Y:S01]  /*1c80*/  FFMA R152, R248, R5, R152 ;  /* 0x00000005f8987223 */ /* 0x000fe20000000098 */
[C---:B------:R-:W-:Y:S01]  /*1c90*/  FFMA R149, R5.reuse, R245, R149 ;  /* 0x000000f505957223 */ /* 0x040fe20000000095 */
[C---:B------:R-:W-:Y:S01]  /*1ca0*/  FFMA R153, R5.reuse, R249, R153 ;  /* 0x000000f905997223 */ /* 0x040fe20000000099 */
[C---:B------:R-:W-:Y:S01]  /*1cb0*/  FFMA R150, R5.reuse, R246, R150 ;  /* 0x000000f605967223 */ /* 0x040fe20000000096 */
[C---:B------:R-:W-:Y:S01]  /*1cc0*/  FFMA R154, R5.reuse, R250, R154 ;  /* 0x000000fa059a7223 */ /* 0x040fe2000000009a */
[C---:B------:R-:W-:Y:S01]  /*1cd0*/  FFMA R151, R5.reuse, R247, R151 ;  /* 0x000000f705977223 */ /* 0x040fe20000000097 */
[----:B------:R-:W-:Y:S01]  /*1ce0*/  FFMA R155, R5, R251, R155 ;  /* 0x000000fb059b7223 */ /* 0x000fe2000000009b */
[----:B--2---:R-:W2:Y:S04]  /*1cf0*/  LDL.LU R30, [R1+0x4e4] ;  /* 0x0004e400011e7983 */ /* 0x004ea80000300800 */
[----:B------:R-:W1:Y:S04]  /*1d00*/  LDS R5, [R0+UR4+0x1e0] ;  /* 0x0001e00400057984 */ /* 0x000e680008000800 */
[----:B------:R-:W4:Y:S04]  /*1d10*/  LDL.LU R26, [R1+0x4c4] ;  /* 0x0004c400011a7983 */ /* 0x000f280000300800 */
[----:B------:R-:W2:Y:S04]  /*1d20*/  LDL.LU R14, [R1+0x4a4] ;  /* 0x0004a400010e7983 */ /* 0x000ea80000300800 */
[----:B------:R-:W4:Y:S04]  /*1d30*/  LDL.LU R9, [R1+0x484] ;  /* 0x0004840001097983 */ /* 0x000f280000300800 */
[----:B------:R-:W2:Y:S01]  /*1d40*/  LDL.LU R28, [R1+0x464] ;  /* 0x00046400011c7983 */ /* 0x000ea20000300800 */
[----:B------:R-:W-:-:S03]  /*1d50*/  FFMA R228, R244, R7, R228 ;  /* 0x00000007f4e47223 */ /* 0x000fc600000000e4 */
[----:B0-----:R-:W2:Y:S01]  /*1d60*/  LDL.LU R35, [R1+0x4f0] ;  /* 0x0004f00001237983 */ /* 0x001ea20000300800 */
[----:B------:R-:W-:-:S03]  /*1d70*/  FFMA R232, R248, R7, R232 ;  /* 0x00000007f8e87223 */ /* 0x000fc600000000e8 */
[----:B------:R-:W2:Y:S01]  /*1d80*/  LDL.LU R33, [R1+0x4d0] ;  /* 0x0004d00001217983 */ /* 0x000ea20000300800 */
[-C--:B---3--:R-:W-:Y:S01]  /*1d90*/  FFMA R92, R244, R4.reuse, R92 ;  /* 0x00000004f45c7223 */ /* 0x088fe2000000005c */
[----:B------:R-:W-:Y:S01]  /*1da0*/  FFMA R96, R248, R4, R96 ;  /* 0x00000004f8607223 */ /* 0x000fe20000000060 */
[C---:B------:R-:W-:Y:S01]  /*1db0*/  FFMA R93, R4.reuse, R245, R93 ;  /* 0x000000f5045d7223 */ /* 0x040fe2000000005d */
[C---:B------:R-:W-:Y:S01]  /*1dc0*/  FFMA R97, R4.reuse, R249, R97 ;  /* 0x000000f904617223 */ /* 0x040fe20000000061 */
[C---:B------:R-:W-:Y:S01]  /*1dd0*/  FFMA R94, R4.reuse, R246, R94 ;  /* 0x000000f6045e7223 */ /* 0x040fe2000000005e */
[C---:B------:R-:W-:Y:S01]  /*1de0*/  FFMA R98, R4.reuse, R250, R98 ;  /* 0x000000fa04627223 */ /* 0x040fe20000000062 */
[C---:B------:R-:W-:Y:S01]  /*1df0*/  FFMA R95, R4.reuse, R247, R95 ;  /* 0x000000f7045f7223 */ /* 0x040fe2000000005f */
[----:B------:R-:W-:Y:S01]  /*1e00*/  FFMA R99, R4, R251, R99 ;  /* 0x000000fb04637223 */ /* 0x000fe20000000063 */
[----:B------:R-:W3:Y:S04]  /*1e10*/  LDL.LU R21, [R1+0x4b0] ;  /* 0x0004b00001157983 */ /* 0x000ee80000300800 */
[----:B------:R-:W0:Y:S01]  /*1e20*/  LDS R4, [R0+UR4+-0xa0] ;  /* 0xffff600400047984 */ /* 0x000e220008000800 */
[-C--:B-1----:R-:W-:Y:S01]  /*1e30*/  FFMA R188, R244, R5.reuse, R188 ;  /* 0x00000005f4bc7223 */ /* 0x082fe200000000bc */
[----:B------:R-:W-:Y:S01]  /*1e40*/  FFMA R192, R248, R5, R192 ;  /* 0x00000005f8c07223 */ /* 0x000fe200000000c0 */
[C---:B------:R-:W-:Y:S01]  /*1e50*/  FFMA R189, R5.reuse, R245, R189 ;  /* 0x000000f505bd7223 */ /* 0x040fe200000000bd */
[----:B------:R-:W3:Y:S01]  /*1e60*/  LDL.LU R16, [R1+0x490] ;  /* 0x0004900001107983 */ /* 0x000ee20000300800 */
[C---:B------:R-:W-:Y:S01]  /*1e70*/  FFMA R193, R5.reuse, R249, R193 ;  /* 0x000000f905c17223 */ /* 0x040fe200000000c1 */
[C---:B------:R-:W-:Y:S01]  /*1e80*/  FFMA R190, R5.reuse, R246, R190 ;  /* 0x000000f605be7223 */ /* 0x040fe200000000be */
[C---:B------:R-:W-:Y:S01]  /*1e90*/  FFMA R194, R5.reuse, R250, R194 ;  /* 0x000000fa05c27223 */ /* 0x040fe200000000c2 */
[----:B------:R-:W3:Y:S01]  /*1ea0*/  LDL.LU R6, [R1+0x470] ;  /* 0x0004700001067983 */ /* 0x000ee20000300800 */
[C---:B------:R-:W-:Y:S01]  /*1eb0*/  FFMA R191, R5.reuse, R247, R191 ;  /* 0x000000f705bf7223 */ /* 0x040fe200000000bf */
[----:B------:R-:W-:Y:S01]  /*1ec0*/  FFMA R195, R5, R251, R195 ;  /* 0x000000fb05c37223 */ /* 0x000fe200000000c3 */
[C---:B------:R-:W-:Y:S01]  /*1ed0*/  FFMA R229, R7.reuse, R245, R229 ;  /* 0x000000f507e57223 */ /* 0x040fe200000000e5 */
[----:B------:R-:W-:Y:S01]  /*1ee0*/  STL [R1+0x5c4], R8 ;  /* 0x0005c40801007387 */ /* 0x000fe20000100800 */
[C---:B------:R-:W-:Y:S01]  /*1ef0*/  FFMA R233, R7.reuse, R249, R233 ;  /* 0x000000f907e97223 */ /* 0x040fe200000000e9 */
[C---:B------:R-:W-:Y:S01]  /*1f00*/  FFMA R230, R7.reuse, R246, R230 ;  /* 0x000000f607e67223 */ /* 0x040fe200000000e6 */
[C---:B------:R-:W-:Y:S01]  /*1f10*/  FFMA R234, R7.reuse, R250, R234 ;  /* 0x000000fa07ea7223 */ /* 0x040fe200000000ea */
[----:B------:R-:W-:Y:S01]  /*1f20*/  STL [R1+0x5cc], R10 ;  /* 0x0005cc0a01007387 */ /* 0x000fe20000100800 */
[C---:B------:R-:W-:Y:S01]  /*1f30*/  FFMA R231, R7.reuse, R247, R231 ;  /* 0x000000f707e77223 */ /* 0x040fe200000000e7 */
[----:B------:R-:W-:-:S02]  /*1f40*/  FFMA R235, R7, R251, R235 ;  /* 0x000000fb07eb7223 */ /* 0x000fc400000000eb */
[----:B------:R-:W-:Y:S04]  /*1f50*/  STL [R1+0x5d0], R11 ;  /* 0x0005d00b01007387 */ /* 0x000fe80000100800 */
[----:B------:R-:W-:Y:S04]  /*1f60*/  STL [R1+0x5b0], R12 ;  /* 0x0005b00c01007387 */ /* 0x000fe80000100800 */
[----:B------:R-:W-:Y:S04]  /*1f70*/  STL [R1+0x5e4], R18 ;  /* 0x0005e41201007387 */ /* 0x000fe80000100800 */
[----:B------:R-:W-:Y:S04]  /*1f80*/  STL [R1+0x5ac], R20 ;  /* 0x0005ac1401007387 */ /* 0x000fe80000100800 */
        /* <DEDUP_REMOVED lines=10> */
[----:B------:R-:W1:Y:S04]  /*2030*/  LDS R4, [R0+UR4+0xa0] ;  /* 0x0000a00400047984 */ /* 0x000e680008000800 */
[----:B------:R1:W-:Y:S04]  /*2040*/  STL [R1+0x5a4], R36 ;  /* 0x0005a42401007387 */ /* 0x0003e80000100800 */
[----:B------:R-:W-:Y:S04]  /*2050*/  STL [R1+0x62c], R37 ;  /* 0x00062c2501007387 */ /* 0x000fe80000100800 */
[----:B------:R-:W-:Y:S04]  /*2060*/  STL [R1+0x630], R41 ;  /* 0x0006302901007387 */ /* 0x000fe80000100800 */
[----:B------:R1:W-:Y:S04]  /*2070*/  STL [R1+0x5a0], R44 ;  /* 0x0005a02c01007387 */ /* 0x0003e80000100800 */
[----:B0-----:R-:W3:Y:S04]  /*2080*/  LDL.LU R34, [R1+0x4e0] ;  /* 0x0004e00001227983 */ /* 0x001ee80000300800 */
[----:B------:R-:W3:Y:S04]  /*2090*/  LDL.LU R23, [R1+0x4c0] ;  /* 0x0004c00001177983 */ /* 0x000ee80000300800 */
[----:B------:R-:W3:Y:S04]  /*20a0*/  LDL.LU R18, [R1+0x4a0] ;  /* 0x0004a00001127983 */ /* 0x000ee80000300800 */
[----:B------:R-:W3:Y:S04]  /*20b0*/  LDL.LU R10, [R1+0x480] ;  /* 0x00048000010a7983 */ /* 0x000ee80000300800 */
[----:B------:R-:W3:Y:S01]  /*20c0*/  LDL.LU R5, [R1+0x474] ;  /* 0x0004740001057983 */ /* 0x000ee20000300800 */
        /* <DEDUP_REMOVED lines=9> */
[----:B------:R-:W0:Y:S04]  /*2160*/  LDS R4, [R0+UR4+0x230] ;  /* 0x0002300400047984 */ /* 0x000e280008000800 */
[----:B------:R-:W3:Y:S04]  /*2170*/  LDL.LU R20, [R1+0x460] ;  /* 0x0004600001147983 */ /* 0x000ee80000300800 */
[----:B------:R-:W3:Y:S04]  /*2180*/  LDL.LU R36, [R1+0x468] ;  /* 0x0004680001247983 */ /* 0x000ee80000300800 */
[----:B------:R-:W3:Y:S04]  /*2190*/  LDL.LU R44, [R1+0x46c] ;  /* 0x00046c00012c7983 */ /* 0x000ee80000300800 */
[----:B------:R-:W3:Y:S04]  /*21a0*/  LDL.LU R11, [R1+0x494] ;  /* 0x00049400010b7983 */ /* 0x000ee80000300800 */
[----:B------:R-:W3:Y:S04]  /*21b0*/  LDL.LU R8, [R1+0x488] ;  /* 0x0004880001087983 */ /* 0x000ee80000300800 */
[----:B------:R-:W3:Y:S04]  /*21c0*/  LDL.LU R7, [R1+0x48c] ;  /* 0x00048c0001077983 */ /* 0x000ee80000300800 */
[----:B------:R-:W3:Y:S04]  /*21d0*/  LDL.LU R37, [R1+0x498] ;  /* 0x0004980001257983 */ /* 0x000ee80000300800 */
[----:B------:R-:W3:Y:S04]  /*21e0*/  LDL.LU R41, [R1+0x49c] ;  /* 0x00049c0001297983 */ /* 0x000ee80000300800 */
[----:B------:R-:W1:Y:S01]  /*21f0*/  LDS R2, [R0+UR4+-0x2d0] ;  /* 0xfffd300400027984 */ /* 0x000e620008000800 */
        /* <DEDUP_REMOVED lines=8> */
[----:B------:R-:W0:Y:S04]  /*2280*/  LDS R252, [R0+UR4+-0x370] ;  /* 0xfffc900400fc7984 */ /* 0x000e280008000800 */
[----:B------:R-:W3:Y:S04]  /*2290*/  LDL.LU R4, [R1+0x478] ;  /* 0x0004780001047983 */ /* 0x000ee80000300800 */
[----:B------:R-:W0:Y:S04]  /*22a0*/  LDS R3, [R0+UR4+-0x280] ;  /* 0xfffd800400037984 */ /* 0x000e280008000800 */
[----:B------:R-:W-:Y:S04]  /*22b0*/  STL [R1+0x5d8], R13 ;  /* 0x0005d80d01007387 */ /* 0x000fe80000100800 */
[----:B------:R-:W-:Y:S04]  /*22c0*/  STL [R1+0x5e8], R15 ;  /* 0x0005e80f01007387 */ /* 0x000fe80000100800 */
[----:B------:R-:W-:Y:S04]  /*22d0*/  STL [R1+0x5fc], R22 ;  /* 0x0005fc1601007387 */ /* 0x000fe80000100800 */
[----:B------:R-:W0:Y:S01]  /*22e0*/  LDS R15, [R0+UR4+0x3c0] ;  /* 0x0003c004000f7984 */ /* 0x000e220008000800 */
        /* <DEDUP_REMOVED lines=8> */
[----:B------:R-:W-:Y:S04]  /*2370*/  LDS R13, [R0+UR4+0x410] ;  /* 0x00041004000d7984 */ /* 0x000fe80008000800 */
        /* <DEDUP_REMOVED lines=9> */
[-C--:B------:R-:W-:Y:S01]  /*2410*/  FFMA R76, R244, R3.reuse, R76 ;  /* 0x00000003f44c7223 */ /* 0x080fe2000000004c */
[C---:B------:R-:W-:Y:S01]  /*2420*/  FFMA R80, R248.reuse, R3, R80 ;  /* 0x00000003f8507223 */ /* 0x040fe20000000050 */
[C---:B------:R-:W-:Y:S01]  /*2430*/  FFMA R77, R3.reuse, R245, R77 ;  /* 0x000000f5034d7223 */ /* 0x040fe2000000004d */
[C---:B------:R-:W-:Y:S01]  /*2440*/  FFMA R81, R3.reuse, R249, R81 ;  /* 0x000000f903517223 */ /* 0x040fe20000000051 */
[C---:B------:R-:W-:Y:S01]  /*2450*/  FFMA R78, R3.reuse, R246, R78 ;  /* 0x000000f6034e7223 */ /* 0x040fe2000000004e */
[C---:B------:R-:W-:Y:S01]  /*2460*/  FFMA R82, R3.reuse, R250, R82 ;  /* 0x000000fa03527223 */ /* 0x040fe20000000052 */
[C---:B------:R-:W-:Y:S01]  /*2470*/  FFMA R79, R3.reuse, R247, R79 ;  /* 0x000000f7034f7223 */ /* 0x040fe2000000004f */
[----:B------:R-:W-:Y:S01]  /*2480*/  FFMA R83, R3, R251, R83 ;  /* 0x000000fb03537223 */ /* 0x000fe20000000053 */
[----:B------:R-:W0:Y:S04]  /*2490*/  LDS R252, [R0+UR4+-0x230] ;  /* 0xfffdd00400fc7984 */ /* 0x000e280008000800 */
[----:B------:R-:W0:Y:S04]  /*24a0*/  LDS R3, [R0+UR4+-0x140] ;  /* 0xfffec00400037984 */ /* 0x000e280008000800 */
[----:B------:R-:W4:Y:S04]  /*24b0*/  LDS R22, [R0+UR4+0x460] ;  /* 0x0004600400167984 */ /* 0x000f280008000800 */
[----:B------:R1:W-:Y:S01]  /*24c0*/  STL [R1+0x628], R40 ;  /* 0x0006282801007387 */ /* 0x0003e20000100800 */
[C---:B------:R-:W-:Y:S01]  /*24d0*/  FFMA R237, R15.reuse, R245, R237 ;  /* 0x000000f50fed7223 */ /* 0x040fe200000000ed */
[-C--:B------:R-:W-:Y:S01]  /*24e0*/  FFMA R240, R248, R15.reuse, R240 ;  /* 0x0000000ff8f07223 */ /* 0x080fe200000000f0 */
[C---:B------:R-:W-:Y:S01]  /*24f0*/  FFMA R236, R244.reuse, R15, R236 ;  /* 0x0000000ff4ec7223 */ /* 0x040fe200000000ec */
[----:B------:R-:W-:Y:S01]  /*2500*/  STL [R1+0x608], R27 ;  /* 0x0006081b01007387 */ /* 0x000fe20000100800 */
[C---:B------:R-:W-:Y:S01]  /*2510*/  FFMA R241, R15.reuse, R249, R241 ;  /* 0x000000f90ff17223 */ /* 0x040fe200000000f1 */
[C---:B------:R-:W-:Y:S01]  /*2520*/  FFMA R238, R15.reuse, R246, R238 ;  /* 0x000000f60fee7223 */ /* 0x040fe200000000ee */
[C---:B------:R-:W-:Y:S01]  /*2530*/  FFMA R242, R15.reuse, R250, R242 ;  /* 0x000000fa0ff27223 */ /* 0x040fe200000000f2 */
[C---:B------:R-:W-:Y:S01]  /*2540*/  FFMA R239, R15.reuse, R247, R239 ;  /* 0x000000f70fef7223 */ /* 0x040fe200000000ef */
[----:B------:R-:W-:Y:S01]  /*2550*/  STL [R1+0x5dc], R17 ;  /* 0x0005dc1101007387 */ /* 0x000fe20000100800 */
[-C--:B-1----:R-:W-:Y:S01]  /*2560*/  FFMA R100, R244, R2.reuse, R100 ;  /* 0x00000002f4647223 */ /* 0x082fe20000000064 */
[----:B------:R-:W-:Y:S01]  /*2570*/  FFMA R104, R248, R2, R104 ;  /* 0x00000002f8687223 */ /* 0x000fe20000000068 */
[C---:B------:R-:W-:Y:S01]  /*2580*/  FFMA R101, R2.reuse, R245, R101 ;  /* 0x000000f502657223 */ /* 0x040fe20000000065 */
[C---:B------:R-:W-:Y:S01]  /*2590*/  FFMA R105, R2.reuse, R249, R105 ;  /* 0x000000f902697223 */ /* 0x040fe20000000069 */
[C---:B------:R-:W-:Y:S01]  /*25a0*/  FFMA R102, R2.reuse, R246, R102 ;  /* 0x000000f602667223 */ /* 0x040fe20000000066 */
[C---:B------:R-:W-:Y:S01]  /*25b0*/  FFMA R106, R2.reuse, R250, R106 ;  /* 0x000000fa026a7223 */ /* 0x040fe2000000006a */
[C---:B------:R-:W-:Y:S01]  /*25c0*/  FFMA R103, R2.reuse, R247, R103 ;  /* 0x000000f702677223 */ /* 0x040fe20000000067 */
[-C--:B------:R-:W-:Y:S01]  /*25d0*/  FFMA R107, R2, R251.reuse, R107 ;  /* 0x000000fb026b7223 */ /* 0x080fe2000000006b */
[----:B------:R-:W3:Y:S04]  /*25e0*/  LDL.LU R40, [R1+0x4e8] ;  /* 0x0004e80001287983 */ /* 0x000ee80000300800 */
[----:B------:R-:W1:Y:S01]  /*25f0*/  LDS R2, [R0+UR4+-0x50] ;  /* 0xffffb00400027984 */ /* 0x000e620008000800 */
[----:B------:R-:W-:-:S03]  /*2600*/  FFMA R243, R15, R251, R243 ;  /* 0x000000fb0ff37223 */ /* 0x000fc600000000f3 */
        /* <DEDUP_REMOVED lines=10> */
[----:B------:R-:W-:Y:S01]  /*26b0*/  FFMA R112, R248, R3, R112 ;  /* 0x00000003f8707223 */ /* 0x000fe20000000070 */
[C---:B------:R-:W-:Y:S01]  /*26c0*/  FFMA R109, R3.reuse, R245, R109 ;  /* 0x000000f5036d7223 */ /* 0x040fe2000000006d */
[C---:B------:R-:W-:Y:S01]  /*26d0*/  FFMA R113, R3.reuse, R249, R113 ;  /* 0x000000f903717223 */ /* 0x040fe20000000071 */
[C---:B------:R-:W-:Y:S01]  /*26e0*/  FFMA R110, R3.reuse, R246, R110 ;  /* 0x000000f6036e7223 */ /* 0x040fe2000000006e */
[C---:B------:R-:W-:Y:S01]  /*26f0*/  FFMA R114, R3.reuse, R250, R114 ;  /* 0x000000fa03727223 */ /* 0x040fe20000000072 */
[C---:B------:R-:W-:Y:S01]  /*2700*/  FFMA R111, R3.reuse, R247, R111 ;  /* 0x000000f7036f7223 */ /* 0x040fe2000000006f */
[----:B------:R-:W-:Y:S01]  /*2710*/  FFMA R115, R3, R251, R115 ;  /* 0x000000fb03737223 */ /* 0x000fe20000000073 */
[----:B------:R-:W0:Y:S04]  /*2720*/  LDS R252, [R0+UR4] ;  /* 0x0000000400fc7984 */ /* 0x000e280008000800 */
[----:B------:R-:W0:Y:S01]  /*2730*/  LDS R3, [R0+UR4+0xf0] ;  /* 0x0000f00400037984 */ /* 0x000e220008000800 */
[----:B----4-:R-:W-:-:S03]  /*2740*/  FFMA R9, R22, R245, R9 ;  /* 0x000000f516097223 */ /* 0x010fc60000000009 */
[----:B------:R-:W-:Y:S01]  /*2750*/  STL [R1+0x5f8], R25 ;  /* 0x0005f81901007387 */ /* 0x000fe20000100800 */
[----:B--2---:R-:W-:-:S03]  /*2760*/  FFMA R28, R13, R245, R28 ;  /* 0x000000f50d1c7223 */ /* 0x004fc6000000001c */
[----:B------:R-:W-:Y:S04]  /*2770*/  STL [R1+0x610], R29 ;  /* 0x0006101d01007387 */ /* 0x000fe80000100800 */
        /* <DEDUP_REMOVED lines=9> */
[----:B------:R-:W2:Y:S04]  /*2810*/  LDL.LU R15, [R1+0x4bc] ;  /* 0x0004bc00010f7983 */ /* 0x000ea80000300800 */
[----:B------:R-:W1:Y:S04]  /*2820*/  LDS R2, [R0+UR4+0x140] ;  /* 0x0001400400027984 */ /* 0x000e680008000800 */
[----:B------:R-:W4:Y:S01]  /*2830*/  LDL.LU R27, [R1+0x4dc] ;  /* 0x0004dc00011b7983 */ /* 0x000f220000300800 */
[----:B---3--:R-:W-:Y:S01]  /*2840*/  FFMA R16, R248, R22, R16 ;  /* 0x00000016f8107223 */ /* 0x008fe20000000010 */
        /* <DEDUP_REMOVED lines=16> */
[----:B------:R-:W0:Y:S04]  /*2950*/  LDS R252, [R0+UR4+0x280] ;  /* 0x0002800400fc7984 */ /* 0x000e280008000800 */
[----:B------:R-:W3:Y:S01]  /*2960*/  LDS R3, [R0+UR4+0x2d0] ;  /* 0x0002d00400037984 */ /* 0x000ee20008000800 */
[----:B------:R-:W-:-:S03]  /*2970*/  FFMA R6, R248, R13, R6 ;  /* 0x0000000df8067223 */ /* 0x000fc60000000006 */
[----:B------:R-:W4:Y:S04]  /*2980*/  LDL.LU R24, [R1+0x4b4] ;  /* 0x0004b40001187983 */ /* 0x000f280000300800 */
[----:B------:R-:W4:Y:S01]  /*2990*/  LDL.LU R17, [R1+0x4a8] ;  /* 0x0004a80001117983 */ /* 0x000f220000300800 */
        /* <DEDUP_REMOVED lines=8> */
[----:B------:R-:W4:Y:S04]  /*2a20*/  LDL.LU R31, [R1+0x4f4] ;  /* 0x0004f400011f7983 */ /* 0x000f280000300800 */
[----:B------:R-:W1:Y:S04]  /*2a30*/  LDS R2, [R0+UR4+0x320] ;  /* 0x0003200400027984 */ /* 0x000e680008000800 */
[----:B------:R-:W4:Y:S04]  /*2a40*/  LDL.LU R29, [R1+0x4d4] ;  /* 0x0004d400011d7983 */ /* 0x000f280000300800 */
[----:B------:R-:W4:Y:S04]  /*2a50*/  LDL.LU R25, [R1+0x4cc] ;  /* 0x0004cc0001197983 */ /* 0x000f280000300800 */
[----:B------:R1:W-:Y:S01]  /*2a60*/  STL [R1+0x5ec], R19 ;  /* 0x0005ec1301007387 */ /* 0x0003e20000100800 */
        /* <DEDUP_REMOVED lines=19> */
[----:B------:R1:W-:Y:S02]  /*2ba0*/  STL [R1+0x60c], R32 ;  /* 0x00060c2001007387 */ /* 0x0003e40000100800 */
        /* <DEDUP_REMOVED lines=8> */
[C---:B------:R-:W-:Y:S01]  /*2c30*/  FFMA R5, R13.reuse, R249, R5 ;  /* 0x000000f90d057223 */ /* 0x040fe20000000005 */
[----:B------:R-:W1:Y:S01]  /*2c40*/  LDS R2, [R0+UR4+0x550] ;  /* 0x0005500400027984 */ /* 0x000e620008000800 */
[----:B------:R-:W-:-:S03]  /*2c50*/  FFMA R12, R13, R251, R12 ;  /* 0x000000fb0d0c7223 */ /* 0x000fc6000000000c */
[----:B------:R-:W4:Y:S04]  /*2c60*/  LDL.LU R19, [R1+0x4b8] ;  /* 0x0004b80001137983 */ /* 0x000f280000300800 */
[----:B------:R-:W4:Y:S01]  /*2c70*/  LDL.LU R32, [R1+0x4d8] ;  /* 0x0004d80001207983 */ /* 0x000f220000300800 */
[----:B------:R-:W-:Y:S01]  /*2c80*/  FFMA R20, R244, R13, R20 ;  /* 0x0000000df4147223 */ /* 0x000fe20000000014 */
[----:B------:R-:W-:Y:S01]  /*2c90*/  FFMA R36, R13, R246, R36 ;  /* 0x000000f60d247223 */ /* 0x000fe20000000024 */
[-C--:B0-----:R-:W-:Y:S01]  /*2ca0*/  FFMA R14, R252, R245.reuse, R14 ;  /* 0x000000f5fc0e7223 */ /* 0x081fe2000000000e */
[CC--:B------:R-:W-:Y:S01]  /*2cb0*/  FFMA R21, R248.reuse, R252.reuse, R21 ;  /* 0x000000fcf8157223 */ /* 0x0c0fe20000000015 */
[----:B---3--:R-:W-:Y:S01]  /*2cc0*/  FFMA R26, R3, R245, R26 ;  /* 0x000000f5031a7223 */ /* 0x008fe2000000001a */
[-C--:B------:R-:W-:Y:S01]  /*2cd0*/  FFMA R33, R248, R3.reuse, R33 ;  /* 0x00000003f8217223 */ /* 0x080fe20000000021 */
[C---:B------:R-:W-:Y:S01]  /*2ce0*/  FFMA R18, R244.reuse, R252, R18 ;  /* 0x000000fcf4127223 */ /* 0x040fe20000000012 */
[----:B------:R-:W-:Y:S01]  /*2cf0*/  FFMA R23, R244, R3, R23 ;  /* 0x00000003f4177223 */ /* 0x000fe20000000017 */
[----:B------:R-:W-:Y:S01]  /*2d00*/  FFMA R44, R13, R247, R44 ;  /* 0x000000f70d2c7223 */ /* 0x000fe2000000002c */
[C---:B------:R-:W-:Y:S01]  /*2d10*/  FFMA R11, R22.reuse, R249, R11 ;  /* 0x000000f9160b7223 */ /* 0x040fe2000000000b */
[C---:B------:R-:W-:Y:S01]  /*2d20*/  FFMA R8, R22.reuse, R246, R8 ;  /* 0x000000f616087223 */ /* 0x040fe20000000008 */
[C---:B------:R-:W-:Y:S01]  /*2d30*/  FFMA R7, R22.reuse, R247, R7 ;  /* 0x000000f716077223 */ /* 0x040fe20000000007 */
[----:B------:R-:W-:Y:S01]  /*2d40*/  FFMA R37, R22, R250, R37 ;  /* 0x000000fa16257223 */ /* 0x000fe20000000025 */
[----:B-1----:R-:W-:Y:S01]  /*2d50*/  FFMA R30, R2, R245, R30 ;  /* 0x000000f5021e7223 */ /* 0x002fe2000000001e */
[-C--:B------:R-:W-:Y:S01]  /*2d60*/  FFMA R35, R248, R2.reuse, R35 ;  /* 0x00000002f8237223 */ /* 0x080fe20000000023 */
[----:B------:R-:W3:Y:S01]  /*2d70*/  LDL.LU R245, [R1+0x4fc] ;  /* 0x0004fc0001f57983 */ /* 0x000ee20000300800 */
[----:B------:R-:W-:-:S03]  /*2d80*/  FFMA R34, R244, R2, R34 ;  /* 0x00000002f4227223 */ /* 0x000fc60000000022 */
[----:B------:R-:W3:Y:S01]  /*2d90*/  LDL.LU R248, [R1+0x4ec] ;  /* 0x0004ec0001f87983 */ /* 0x000ee20000300800 */
[----:B------:R-:W-:-:S03]  /*2da0*/  FFMA R41, R22, R251, R41 ;  /* 0x000000fb16297223 */ /* 0x000fc60000000029 */
[----:B------:R-:W3:Y:S04]  /*2db0*/  LDL.LU R22, [R1+0x4c8] ;  /* 0x0004c80001167983 */ /* 0x000ee80000300800 */
[----:B------:R-:W3:Y:S01]  /*2dc0*/  LDL.LU R244, [R1+0x500] ;  /* 0x0005000001f47983 */ /* 0x000ee20000300800 */
[----:B------:R-:W-:-:S03]  /*2dd0*/  FFMA R4, R13, R250, R4 ;  /* 0x000000fa0d047223 */ /* 0x000fc60000000004 */
[----:B------:R-:W3:Y:S01]  /*2de0*/  LDL.LU R13, [R1+0x4ac] ;  /* 0x0004ac00010d7983 */ /* 0x000ee20000300800 */
[-C--:B------:R-:W-:Y:S01]  /*2df0*/  FFMA R40, R2, R246.reuse, R40 ;  /* 0x000000f602287223 */ /* 0x080fe20000000028 */
[CC--:B--2---:R-:W-:Y:S01]  /*2e00*/  FFMA R15, R252.reuse, R251.reuse, R15 ;  /* 0x000000fbfc0f7223 */ /* 0x0c4fe2000000000f */
[C---:B----4-:R-:W-:Y:S01]  /*2e10*/  FFMA R27, R3.reuse, R251, R27 ;  /* 0x000000fb031b7223 */ /* 0x050fe2000000001b */
[CC--:B------:R-:W-:Y:S01]  /*2e20*/  FFMA R24, R252.reuse, R249.reuse, R24 ;  /* 0x000000f9fc187223 */ /* 0x0c0fe20000000018 */
[----:B------:R-:W-:Y:S01]  /*2e30*/  FFMA R17, R252, R246, R17 ;  /* 0x000000f6fc117223 */ /* 0x000fe20000000011 */
[CC--:B------:R-:W-:Y:S01]  /*2e40*/  FFMA R31, R2.reuse, R249.reuse, R31 ;  /* 0x000000f9021f7223 */ /* 0x0c0fe2000000001f */
[C---:B------:R-:W-:Y:S02]  /*2e50*/  FFMA R29, R3.reuse, R249, R29 ;  /* 0x000000f9031d7223 */ /* 0x040fe4000000001d */
[----:B------:R-:W2:Y:S01]  /*2e60*/  LDL.LU R249, [R1+0x4f8] ;  /* 0x0004f80001f97983 */ /* 0x000ea20000300800 */
[----:B------:R-:W-:Y:S01]  /*2e70*/  FFMA R25, R3, R247, R25 ;  /* 0x000000f703197223 */ /* 0x000fe20000000019 */
[C---:B---3--:R-:W-:Y:S01]  /*2e80*/  FFMA R245, R2.reuse, R251, R245 ;  /* 0x000000fb02f57223 */ /* 0x048fe200000000f5 */
[----:B------:R-:W-:-:S04]  /*2e90*/  FFMA R248, R2, R247, R248 ;  /* 0x000000f702f87223 */ /* 0x000fc800000000f8 */
[----:B------:R0:W-:Y:S01]  /*2ea0*/  STL [R1+0x4fc], R245 ;  /* 0x0004fcf501007387 */ /* 0x0001e20000100800 */
[----:B------:R-:W-:Y:S01]  /*2eb0*/  MOV R251, R245 ;  /* 0x000000f500fb7202 */ /* 0x000fe20000000f00 */
[----:B------:R-:W-:Y:S01]  /*2ec0*/  FFMA R22, R3, R246, R22 ;  /* 0x000000f603167223 */ /* 0x000fe20000000016 */
[----:B------:R-:W-:Y:S01]  /*2ed0*/  MOV R246, R40 ;  /* 0x0000002800f67202 */ /* 0x000fe20000000f00 */
[----:B------:R1:W-:Y:S01]  /*2ee0*/  STL [R1+0x510], R244 ;  /* 0x000510f401007387 */ /* 0x0003e20000100800 */
[----:B0-----:R-:W-:Y:S01]  /*2ef0*/  MOV R245, R30 ;  /* 0x0000001e00f57202 */ /* 0x001fe20000000f00 */
[----:B------:R-:W-:Y:S01]  /*2f00*/  FFMA R13, R252, R247, R13 ;  /* 0x000000f7fc0d7223 */ /* 0x000fe2000000000d */
[----:B------:R-:W-:Y:S02]  /*2f10*/  MOV R247, R248 ;  /* 0x000000f800f77202 */ /* 0x000fe40000000f00 */
[----:B-1----:R-:W-:-:S05]  /*2f20*/  MOV R244, R34 ;  /* 0x0000002200f47202 */ /* 0x002fca0000000f00 */
[----:B------:R0:W-:Y:S02]  /*2f30*/  STL.128 [R1+0x530], R244 ;  /* 0x000530f401007387 */ /* 0x0001e40000100c00 */
[----:B0-----:R-:W-:Y:S02]  /*2f40*/  MOV R244, R23 ;  /* 0x0000001700f47202 */ /* 0x001fe40000000f00 */
[----:B------:R-:W-:Y:S02]  /*2f50*/  MOV R245, R26 ;  /* 0x0000001a00f57202 */ /* 0x000fe40000000f00 */
[----:B------:R-:W-:Y:S02]  /*2f60*/  MOV R246, R22 ;  /* 0x0000001600f67202 */ /* 0x000fe40000000f00 */
[----:B------:R-:W-:-:S05]  /*2f70*/  MOV R247, R25 ;  /* 0x0000001900f77202 */ /* 0x000fca0000000f00 */
        /* <DEDUP_REMOVED lines=15> */
[----:B------:R0:W-:Y:S04]  /*3070*/  STL.128 [R1+0x180], R244 ;  /* 0x000180f401007387 */ /* 0x0001e80000100c00 */
[----:B0-----:R-:W3:Y:S01]  /*3080*/  LDL.LU.128 R244, [R1+0x590] ;  /* 0x0005900001f47983 */ /* 0x001ee20000300c00 */
[-C--:B------:R-:W-:Y:S01]  /*3090*/  FFMA R19, R252, R250.reuse, R19 ;  /* 0x000000fafc137223 */ /* 0x080fe20000000013 */
[----:B------:R-:W-:Y:S02]  /*30a0*/  FFMA R32, R3, R250, R32 ;  /* 0x000000fa03207223 */ /* 0x000fe40000000020 */
[----:B------:R0:W-:Y:S02]  /*30b0*/  STL [R1+0x4ec], R248 ;  /* 0x0004ecf801007387 */ /* 0x0001e40000100800 */
[----:B0-----:R-:W-:-:S02]  /*30c0*/  MOV R248, R35 ;  /* 0x0000002300f87202 */ /* 0x001fc40000000f00 */
[----:B------:R-:W-:Y:S02]  /*30d0*/  MOV R252, R41 ;  /* 0x0000002900fc7202 */ /* 0x000fe40000000f00 */
[----:B------:R-:W-:Y:S01]  /*30e0*/  MOV R3, R37 ;  /* 0x0000002500037202 */ /* 0x000fe20000000f00 */
[----:B--2---:R-:W-:-:S05]  /*30f0*/  FFMA R249, R2, R250, R249 ;  /* 0x000000fa02f97223 */ /* 0x004fca00000000f9 */
[----:B------:R0:W-:Y:S01]  /*3100*/  STL [R1+0x4f8], R249 ;  /* 0x0004f8f901007387 */ /* 0x0001e20000100800 */
[----:B------:R-:W-:Y:S02]  /*3110*/  MOV R250, R249 ;  /* 0x000000f900fa7202 */ /* 0x000fe40000000f00 */
[----:B0-----:R-:W-:-:S05]  /*3120*/  MOV R249, R31 ;  /* 0x0000001f00f97202 */ /* 0x001fca0000000f00 */
        /* <DEDUP_REMOVED lines=21> */
[----:B0-----:R-:W2:Y:S04]  /*3280*/  LDL.LU.128 R248, [R1+0x580] ;  /* 0x0005800001f87983 */ /* 0x001ea80000300c00 */
[----:B---3--:R0:W-:Y:S04]  /*3290*/  STL.128 [R1+0x220], R244 ;  /* 0x000220f401007387 */ /* 0x0081e80000100c00 */
[----:B0-----:R-:W3:Y:S04]  /*32a0*/  LDL.LU.128 R244, [R1+0x570] ;  /* 0x0005700001f47983 */ /* 0x001ee80000300c00 */
[----:B--2---:R0:W-:Y:S04]  /*32b0*/  STL.128 [R1+0x270], R248 ;  /* 0x000270f801007387 */ /* 0x0041e80000100c00 */
[----:B0-----:R-:W2:Y:S04]  /*32c0*/  LDL.LU.128 R248, [R1+0x560] ;  /* 0x0005600001f87983 */ /* 0x001ea80000300c00 */
[----:B---3--:R0:W-:Y:S04]  /*32d0*/  STL.128 [R1+0x2c0], R244 ;  /* 0x0002c0f401007387 */ /* 0x0081e80000100c00 */
[----:B0-----:R-:W3:Y:S04]  /*32e0*/  LDL.LU.128 R244, [R1+0x550] ;  /* 0x0005500001f47983 */ /* 0x001ee80000300c00 */
[----:B--2---:R0:W-:Y:S04]  /*32f0*/  STL.128 [R1+0x310], R248 ;  /* 0x000310f801007387 */ /* 0x0041e80000100c00 */
[----:B0-----:R-:W2:Y:S04]  /*3300*/  LDL.LU.128 R248, [R1+0x540] ;  /* 0x0005400001f87983 */ /* 0x001ea80000300c00 */
[----:B---3--:R0:W-:Y:S04]  /*3310*/  STL.128 [R1+0x360], R244 ;  /* 0x000360f401007387 */ /* 0x0081e80000100c00 */
[----:B0-----:R-:W3:Y:S04]  /*3320*/  LDL.LU.128 R244, [R1+0x530] ;  /* 0x0005300001f47983 */ /* 0x001ee80000300c00 */
[----:B------:R-:W-:Y:S04]  /*3330*/  STL [R1+0x460], R20 ;  /* 0x0004601401007387 */ /* 0x000fe80000100800 */
        /* <DEDUP_REMOVED lines=22> */
[----:B------:R0:W-:Y:S04]  /*34a0*/  STL [R1+0x49c], R41 ;  /* 0x00049c2901007387 */ /* 0x0001e80000100800 */
        /* <DEDUP_REMOVED lines=13> */
[----:B0-----:R-:W4:Y:S04]  /*3580*/  LDL.LU R41, [R1+0x630] ;  /* 0x0006300001297983 */ /* 0x001f280000300800 */
[----:B------:R-:W4:Y:S04]  /*3590*/  LDL.LU R37, [R1+0x62c] ;  /* 0x00062c0001257983 */ /* 0x000f280000300800 */
[----:B-1----:R-:W4:Y:S04]  /*35a0*/  LDL.LU R40, [R1+0x628] ;  /* 0x0006280001287983 */ /* 0x002f280000300800 */
[----:B------:R-:W4:Y:S04]  /*35b0*/  LDL.LU R35, [R1+0x624] ;  /* 0x0006240001237983 */ /* 0x000f280000300800 */
[----:B------:R-:W4:Y:S04]  /*35c0*/  LDL.LU R31, [R1+0x620] ;  /* 0x00062000011f7983 */ /* 0x000f280000300800 */
[----:B------:R-:W4:Y:S04]  /*35d0*/  LDL.LU R34, [R1+0x61c] ;  /* 0x00061c0001227983 */ /* 0x000f280000300800 */
[----:B------:R-:W4:Y:S04]  /*35e0*/  LDL.LU R30, [R1+0x618] ;  /* 0x00061800011e7983 */ /* 0x000f280000300800 */
[----:B------:R-:W4:Y:S04]  /*35f0*/  LDL.LU R33, [R1+0x614] ;  /* 0x0006140001217983 */ /* 0x000f280000300800 */
[----:B------:R-:W4:Y:S04]  /*3600*/  LDL.LU R29, [R1+0x610] ;  /* 0x00061000011d7983 */ /* 0x000f280000300800 */
[----:B------:R-:W4:Y:S04]  /*3610*/  LDL.LU R32, [R1+0x60c] ;  /* 0x00060c0001207983 */ /* 0x000f280000300800 */
[----:B--2---:R0:W-:Y:S04]  /*3620*/  STL.128 [R1+0x3b0], R248 ;  /* 0x0003b0f801007387 */ /* 0x0041e80000100c00 */
[----:B------:R-:W2:Y:S04]  /*3630*/  LDL.LU R27, [R1+0x608] ;  /* 0x00060800011b7983 */ /* 0x000ea80000300800 */
        /* <DEDUP_REMOVED lines=25> */
[----:B---3--:R1:W-:Y:S04]  /*37d0*/  STL.128 [R1+0x400], R244 ;  /* 0x000400f401007387 */ /* 0x0083e80000100c00 */
[----:B------:R-:W3:Y:S04]  /*37e0*/  LDL.LU R44, [R1+0x5a0] ;  /* 0x0005a000012c7983 */ /* 0x000ee80000300800 */
[----:B0-----:R-:W3:Y:S04]  /*37f0*/  LDL.LU.128 R248, [R1+0x520] ;  /* 0x0005200001f87983 */ /* 0x001ee80000300c00 */
[----:B-1----:R-:W3:Y:S04]  /*3800*/  LDL.LU R244, [R1+0x510] ;  /* 0x0005100001f47983 */ /* 0x002ee80000300800 */
[----:B------:R1:W-:Y:S04]  /*3810*/  STL.128 [R1+0x370], R48 ;  /* 0x0003703001007387 */ /* 0x0003e80000100c00 */
        /* <DEDUP_REMOVED lines=34> */
[----:B----4-:R1:W-:Y:S04]  /*3a40*/  STL.128 [R1+0x2d0], R40 ;  /* 0x0002d02801007387 */ /* 0x0103e80000100c00 */
        /* <DEDUP_REMOVED lines=14> */
[----:B--2---:R1:W-:Y:S04]  /*3b30*/  STL.128 [R1+0x190], R24 ;  /* 0x0001901801007387 */ /* 0x0043e80000100c00 */
[----:B------:R1:W-:Y:S01]  /*3b40*/  STL.128 [R1+0x130], R240 ;  /* 0x000130f001007387 */ /* 0x0003e20000100c00 */
[----:B------:R-:W-:-:S04]  /*3b50*/  UIADD3 UR4, UPT, UPT, UR4, 0x4, URZ ;  /* 0x0000000404047890 */ /* 0x000fc8000fffe0ff */
[----:B------:R-:W-:Y:S01]  /*3b60*/  UISETP.NE.AND UP0, UPT, UR4, 0x560, UPT ;  /* 0x000005600400788c */ /* 0x000fe2000bf05270 */
[----:B------:R1:W-:Y:S04]  /*3b70*/  STL.128 [R1+0xf0], R16 ;  /* 0x0000f01001007387 */ /* 0x0003e80000100c00 */
[----:B------:R1:W-:Y:S04]  /*3b80*/  STL.128 [R1+0x50], R8 ;  /* 0x0000500801007387 */ /* 0x0003e80000100c00 */
[----:B------:R1:W-:Y:S04]  /*3b90*/  STL.128 [R1], R4 ;  /* 0x0000000401007387 */ /* 0x0003e80000100c00 */
[----:B------:R1:W-:Y:S04]  /*3ba0*/  STL.128 [R1+0xa0], R12 ;  /* 0x0000a00c01007387 */ /* 0x0003e80000100c00 */
[----:B------:R1:W-:Y:S04]  /*3bb0*/  STL.128 [R1+0x140], R20 ;  /* 0x0001401401007387 */ /* 0x0003e80000100c00 */
[----:B------:R1:W-:Y:S04]  /*3bc0*/  STL.128 [R1+0x1e0], R28 ;  /* 0x0001e01c01007387 */ /* 0x0003e80000100c00 */
[----:B------:R1:W-:Y:S04]  /*3bd0*/  STL.128 [R1+0x280], R36 ;  /* 0x0002802401007387 */ /* 0x0003e80000100c00 */
[----:B---3--:R1:W-:Y:S04]  /*3be0*/  STL.128 [R1+0x320], R44 ;  /* 0x0003202c01007387 */ /* 0x0083e80000100c00 */
[----:B------:R1:W-:Y:S01]  /*3bf0*/  STL.128 [R1+0x450], R248 ;  /* 0x000450f801007387 */ /* 0x0003e20000100c00 */
[----:B------:R-:W-:-:S05]  /*3c00*/  IADD3 R244, PT, PT, R244, 0x100, RZ ;  /* 0x00000100f4f47810 */ /* 0x000fca0007ffe0ff */
[----:B------:R1:W-:Y:S01]  /*3c10*/  STL [R1+0x500], R244 ;  /* 0x000500f401007387 */ /* 0x0003e20000100800 */
[----:B------:R-:W-:Y:S05]  /*3c20*/  BRA.U UP0, `(.L_x_2) ;  /* 0xffffffd900807547 */ /* 0x000fea000b83ffff */
[----:B-1----:R-:W2:Y:S02]  /*3c30*/  LDL.LU R244, [R1+0x50c] ;  /* 0x00050c0001f47983 */ /* 0x002ea40000300800 */
[----:B--2---:R-:W-:-:S04]  /*3c40*/  IADD3 R244, PT, PT, R244, 0x1, RZ ;  /* 0x00000001f4f47810 */ /* 0x004fc80007ffe0ff */
[----:B------:R-:W-:Y:S01]  /*3c50*/  ISETP.NE.AND P0, PT, R244, 0x40, PT ;  /* 0x00000040f400780c */ /* 0x000fe20003f05270 */
[----:B------:R0:W-:-:S12]  /*3c60*/  STL [R1+0x50c], R244 ;  /* 0x00050cf401007387 */ /* 0x0001d80000100800 */
[----:B0-----:R-:W-:Y:S05]  /*3c70*/  @P0 BRA `(.L_x_3) ;  /* 0xffffffd000b40947 */ /* 0x001fea000383ffff */
[----:B------:R-:W0:Y:S01]  /*3c80*/  S2R R244, SR_TID.X ;  /* 0x0000000000f47919 */ /* 0x000e220000002100 */
[----:B------:R-:W1:Y:S01]  /*3c90*/  LDCU.64 UR4, c[0x0][0x398] ;  /* 0x00007300ff0477ac */ /* 0x000e620008000a00 */
[----:B0-----:R-:W-:-:S04]  /*3ca0*/  SHF.L.U32 R2, R244, 0x4, RZ ;  /* 0x00000004f4027819 */ /* 0x001fc800000006ff */
[----:B------:R-:W-:-:S04]  /*3cb0*/  LOP3.LUT R2, R2, 0x70, RZ, 0xc0, !PT ;  /* 0x0000007002027812 */ /* 0x000fc800078ec0ff */
[----:B-1----:R-:W-:-:S04]  /*3cc0*/  IADD3 R2, P0, PT, R2, UR4, RZ ;  /* 0x0000000402027c10 */ /* 0x002fc8000ff1e0ff */
[----:B------:R-:W-:-:S05]  /*3cd0*/  IADD3.X R3, PT, PT, RZ, UR5, RZ, P0, !PT ;  /* 0x00000005ff037c10 */ /* 0x000fca00087fe4ff */
[----:B------:R0:W5:Y:S04]  /*3ce0*/  LDG.E.CONSTANT R45, desc[UR6][R2.64] ;  /* 0x00000006022d7981 */ /* 0x000168000c1e9900 */
[----:B------:R0:W5:Y:S04]  /*3cf0*/  LDG.E.CONSTANT R47, desc[UR6][R2.64+0x80] ;  /* 0x00008006022f7981 */ /* 0x000168000c1e9900 */
[----:B------:R0:W5:Y:S04]  /*3d00*/  LDG.E.CONSTANT R44, desc[UR6][R2.64+0x4] ;  /* 0x00000406022c7981 */ /* 0x000168000c1e9900 */
[----:B------:R0:W5:Y:S04]  /*3d10*/  LDG.E.CONSTANT R46, desc[UR6][R2.64+0x84] ;  /* 0x00008406022e7981 */ /* 0x000168000c1e9900 */
[----:B------:R0:W5:Y:S04]  /*3d20*/  LDG.E.CONSTANT R49, desc[UR6][R2.64+0x8] ;  /* 0x0000080602317981 */ /* 0x000168000c1e9900 */
[----:B------:R0:W5:Y:S04]  /*3d30*/  LDG.E.CONSTANT R51, desc[UR6][R2.64+0x88] ;  /* 0x0000880602337981 */ /* 0x000168000c1e9900 */
[----:B------:R0:W5:Y:S04]  /*3d40*/  LDG.E.CONSTANT R48, desc[UR6][R2.64+0xc] ;  /* 0x00000c0602307981 */ /* 0x000168000c1e9900 */
[----:B------:R0:W5:Y:S01]  /*3d50*/  LDG.E.CONSTANT R50, desc[UR6][R2.64+0x8c] ;  /* 0x00008c0602327981 */ /* 0x000162000c1e9900 */
[----:B------:R-:W-:Y:S01]  /*3d60*/  SHF.L.U32 R0, R244, 0x3, RZ ;  /* 0x00000003f4007819 */ /* 0x000fe200000006ff */
[----:B------:R-:W-:Y:S01]  /*3d70*/  UMOV UR4, URZ ;  /* 0x000000ff00047c82 */ /* 0x000fe20008000000 */
[----:B------:R-:W1:Y:S02]  /*3d80*/  S2R R5, SR_CTAID.X ;  /* 0x0000000000057919 */ /* 0x000e640000002500 */
[----:B------:R-:W-:-:S02]  /*3d90*/  LOP3.LUT R4, R0, 0x1fc0, RZ, 0xc0, !PT ;  /* 0x00001fc000047812 */ /* 0x000fc400078ec0ff */
[----:B------:R-:W-:-:S04]  /*3da0*/  SHF.L.U32 R0, R244, 0x2, RZ ;  /* 0x00000002f4007819 */ /* 0x000fc800000006ff */
[----:B------:R-:W-:Y:S01]  /*3db0*/  LOP3.LUT R0, R0, 0x1c, RZ, 0xc0, !PT ;  /* 0x0000001c00007812 */ /* 0x000fe200078ec0ff */
[----:B-1----:R-:W-:-:S05]  /*3dc0*/  IMAD R5, R5, 0x2bc0, R4 ;  /* 0x00002bc005057824 */ /* 0x002fca00078e0204 */
[----:B0-----:R-:W-:-:S07]  /*3dd0*/  IADD3 R53, PT, PT, R0, R5, RZ ;  /* 0x0000000500357210 */ /* 0x001fce0007ffe0ff */
.L_x_4:
[----:B------:R-:W2:Y:S01]  /*3de0*/  LDL.LU R52, [R1+0x504] ;  /* 0x0005040001347983 */ /* 0x000ea20000300800 */
[----:B0-----:R-:W0:Y:S03]  /*3df0*/  LDC.64 R2, c[0x0][0x390] ;  /* 0x0000e400ff027b82 */ /* 0x001e260000000a00 */
[----:B--2---:R-:W2:Y:S04]  /*3e00*/  LDL.128 R56, [R52+-0x230] ;  /* 0xfffdd00034387983 */ /* 0x004ea80000100c00 */
[----:B------:R-:W3:Y:S04]  /*3e10*/  LDL.128 R60, [R52+-0x1e0] ;  /* 0xfffe2000343c7983 */ /* 0x000ee80000100c00 */
[----:B------:R-:W4:Y:S04]  /*3e20*/  LDL.128 R64, [R52+-0x190] ;  /* 0xfffe700034407983 */ /* 0x000f280000100c00 */
[----:B------:R-:W3:Y:S04]  /*3e30*/  LDL.128 R40, [R52+-0xf0] ;  /* 0xffff100034287983 */ /* 0x000ee80000100c00 */
[----:B------:R-:W3:Y:S04]  /*3e40*/  LDL.128 R36, [R52+-0xa0] ;  /* 0xffff600034247983 */ /* 0x000ee80000100c00 */
[----:B------:R-:W3:Y:S04]  /*3e50*/  LDL.128 R32, [R52+-0x50] ;  /* 0xffffb00034207983 */ /* 0x000ee80000100c00 */
[----:B------:R-:W3:Y:S04]  /*3e60*/  LDL.128 R28, [R52] ;  /* 0x00000000341c7983 */ /* 0x000ee80000100c00 */
[----:B------:R-:W3:Y:S04]  /*3e70*/  LDL.128 R24, [R52+0x50] ;  /* 0x0000500034187983 */ /* 0x000ee80000100c00 */
[----:B------:R-:W3:Y:S04]  /*3e80*/  LDL.128 R20, [R52+0xa0] ;  /* 0x0000a00034147983 */ /* 0x000ee80000100c00 */
[----:B------:R-:W3:Y:S04]  /*3e90*/  LDL.128 R16, [R52+0xf0] ;  /* 0x0000f00034107983 */ /* 0x000ee80000100c00 */
[----:B------:R-:W3:Y:S04]  /*3ea0*/  LDL.128 R12, [R52+0x140] ;  /* 0x00014000340c7983 */ /* 0x000ee80000100c00 */
[----:B------:R-:W3:Y:S04]  /*3eb0*/  LDL.128 R68, [R52+-0x140] ;  /* 0xfffec00034447983 */ /* 0x000ee80000100c00 */
[----:B------:R-:W3:Y:S04]  /*3ec0*/  LDL.128 R8, [R52+0x190] ;  /* 0x0001900034087983 */ /* 0x000ee80000100c00 */
[----:B------:R1:W3:Y:S01]  /*3ed0*/  LDL.128 R4, [R52+0x1e0] ;  /* 0x0001e00034047983 */ /* 0x0002e20000100c00 */
[----:B0-----:R-:W-:Y:S01]  /*3ee0*/  IMAD.WIDE.U32 R2, R53, 0x4, R2 ;  /* 0x0000000435027825 */ /* 0x001fe200078e0002 */
[----:B-1----:R-:W-:-:S05]  /*3ef0*/  IADD3 R52, PT, PT, R52, 0x10, RZ ;  /* 0x0000001034347810 */ /* 0x002fca0007ffe0ff */
[----:B------:R-:W-:Y:S01]  /*3f00*/  STL [R1+0x504], R52 ;  /* 0x0005043401007387 */ /* 0x000fe20000100800 */
[----:B------:R-:W-:-:S04]  /*3f10*/  UIADD3 UR4, UPT, UPT, UR4, 0x1, URZ ;  /* 0x0000000104047890 */ /* 0x000fc8000fffe0ff */
[----:B------:R-:W-:Y:S01]  /*3f20*/  UISETP.NE.AND UP0, UPT, UR4, 0x5, UPT ;  /* 0x000000050400788c */ /* 0x000fe2000bf05270 */
[----:B------:R-:W-:Y:S01]  /*3f30*/  IADD3 R53, PT, PT, R53, 0x8c0, RZ ;  /* 0x000008c035357810 */ /* 0x000fe20007ffe0ff */
[----:B--2--5:R-:W-:Y:S01]  /*3f40*/  FADD R56, R45, R56 ;  /* 0x000000382d387221 */ /* 0x024fe20000000000 */
[----:B------:R-:W-:Y:S01]  /*3f50*/  FADD R57, R44, R57 ;  /* 0x000000392c397221 */ /* 0x000fe20000000000 */
[----:B------:R-:W-:Y:S01]  /*3f60*/  FADD R0, R48, R59 ;  /* 0x0000003b30007221 */ /* 0x000fe20000000000 */
[----:B------:R-:W-:Y:S02]  /*3f70*/  FADD R58, R49, R58 ;  /* 0x0000003a313a7221 */ /* 0x000fe40000000000 */
[----:B------:R-:W-:Y:S02]  /*3f80*/  FMNMX R55, RZ, R56, !PT ;  /* 0x00000038ff377209 */ /* 0x000fe40007800000 */
[----:B------:R-:W-:Y:S01]  /*3f90*/  FMNMX R73, RZ, R57, !PT ;  /* 0x00000039ff497209 */ /* 0x000fe20007800000 */
[----:B----4-:R-:W-:Y:S01]  /*3fa0*/  FADD R64, R45, R64 ;  /* 0x000000402d407221 */ /* 0x010fe20000000000 */
[----:B------:R-:W-:Y:S01]  /*3fb0*/  FMNMX R75, RZ, R0, !PT ;  /* 0x00000000ff4b7209 */ /* 0x000fe20007800000 */
[----:B---3--:R-:W-:Y:S01]  /*3fc0*/  FADD R0, R50, R63 ;  /* 0x0000003f32007221 */ /* 0x008fe20000000000 */
[----:B------:R0:W-:Y:S01]  /*3fd0*/  STG.E desc[UR6][R2.64], R55 ;  /* 0x0000003702007986 */ /* 0x0001e2000c101906 */
[----:B------:R-:W-:Y:S01]  /*3fe0*/  FMNMX R59, RZ, R58, !PT ;  /* 0x0000003aff3b7209 */ /* 0x000fe20007800000 */
[----:B------:R-:W-:-:S02]  /*3ff0*/  FADD R66, R49, R66 ;  /* 0x0000004231427221 */ /* 0x000fc40000000000 */
[----:B------:R1:W-:Y:S01]  /*4000*/  STG.E desc[UR6][R2.64+0x4], R73 ;  /* 0x0000044902007986 */ /* 0x0003e2000c101906 */
[----:B------:R-:W-:-:S03]  /*4010*/  FADD R43, R48, R43 ;  /* 0x0000002b302b7221 */ /* 0x000fc60000000000 */
[----:B------:R2:W-:Y:S01]  /*4020*/  STG.E desc[UR6][R2.64+0x8], R59 ;  /* 0x0000083b02007986 */ /* 0x0005e2000c101906 */
[----:B0-----:R-:W-:Y:S02]  /*4030*/  FMNMX R55, RZ, R64, !PT ;  /* 0x00000040ff377209 */ /* 0x001fe40007800000 */
[----:B-1----:R-:W-:Y:S01]  /*4040*/  FMNMX R73, RZ, R0, !PT ;  /* 0x00000000ff497209 */ /* 0x002fe20007800000 */
[----:B------:R-:W-:Y:S02]  /*4050*/  FADD R0, R44, R41 ;  /* 0x000000292c007221 */ /* 0x000fe40000000000 */
[----:B------:R0:W-:Y:S01]  /*4060*/  STG.E desc[UR6][R2.64+0x500], R55 ;  /* 0x0005003702007986 */ /* 0x0001e2000c101906 */
[----:B--2---:R-:W-:Y:S01]  /*4070*/  FMNMX R59, RZ, R66, !PT ;  /* 0x00000042ff3b7209 */ /* 0x004fe20007800000 */
[----:B------:R-:W-:Y:S01]  /*4080*/  FADD R36, R47, R36 ;  /* 0x000000242f247221 */ /* 0x000fe20000000000 */
[----:B------:R-:W-:-:S03]  /*4090*/  FADD R39, R50, R39 ;  /* 0x0000002732277221 */ /* 0x000fc60000000000 */
[----:B------:R1:W-:Y:S01]  /*40a0*/  STG.E desc[UR6][R2.64+0x508], R59 ;  /* 0x0005083b02007986 */ /* 0x0003e2000c101906 */
[----:B0-----:R-:W-:Y:S01]  /*40b0*/  FMNMX R55, RZ, R0, !PT ;  /* 0x00000000ff377209 */ /* 0x001fe20007800000 */
[----:B------:R-:W-:Y:S01]  /*40c0*/  FADD R0, R46, R37 ;  /* 0x000000252e007221 */ /* 0x000fe20000000000 */
[----:B-1----:R-:W-:-:S04]  /*40d0*/  FMNMX R59, RZ, R43, !PT ;  /* 0x0000002bff3b7209 */ /* 0x002fc80007800000 */
[----:B------:R-:W-:Y:S01]  /*40e0*/  FMNMX R43, RZ, R0, !PT ;  /* 0x00000000ff2b7209 */ /* 0x000fe20007800000 */
[----:B------:R-:W-:Y:S01]  /*40f0*/  FADD R0, R44, R33 ;  /* 0x000000212c007221 */ /* 0x000fe20000000000 */
[----:B------:R0:W-:Y:S01]  /*4100*/  STG.E desc[UR6][R2.64+0xa04], R55 ;  /* 0x000a043702007986 */ /* 0x0001e2000c101906 */
[----:B------:R-:W-:Y:S01]  /*4110*/  FMNMX R37, RZ, R36, !PT ;  /* 0x00000024ff257209 */ /* 0x000fe20007800000 */
[----:B------:R-:W-:Y:S01]  /*4120*/  FADD R34, R49, R34 ;  /* 0x0000002231227221 */ /* 0x000fe20000000000 */
[----:B------:R-:W-:Y:S01]  /*4130*/  FADD R35, R48, R35 ;  /* 0x0000002330237221 */ /* 0x000fe20000000000 */
[----:B------:R1:W-:Y:S01]  /*4140*/  STG.E desc[UR6][R2.64+0xa84], R43 ;  /* 0x000a842b02007986 */ /* 0x0003e2000c101906 */
[----:B------:R-:W-:Y:S01]  /*4150*/  FADD R31, R50, R31 ;  /* 0x0000001f321f7221 */ /* 0x000fe20000000000 */
[----:B0-----:R-:W-:Y:S02]  /*4160*/  FMNMX R55, RZ, R39, !PT ;  /* 0x00000027ff377209 */ /* 0x001fe40007800000 */
[----:B------:R-:W-:Y:S01]  /*4170*/  FMNMX R39, RZ, R0, !PT ;  /* 0x00000000ff277209 */ /* 0x000fe20007800000 */
[----:B------:R-:W-:Y:S01]  /*4180*/  FADD R0, R46, R29 ;  /* 0x0000001d2e007221 */ /* 0x000fe20000000000 */
[----:B------:R0:W-:Y:S01]  /*4190*/  STG.E desc[UR6][R2.64+0xa80], R37 ;  /* 0x000a802502007986 */ /* 0x0001e2000c101906 */
[----:B-1----:R-:W-:-:S03]  /*41a0*/  FMNMX R43, RZ, R35, !PT ;  /* 0x00000023ff2b7209 */ /* 0x002fc60007800000 */
[----:B------:R-:W-:Y:S01]  /*41b0*/  FMNMX R35, RZ, R0, !PT ;  /* 0x00000000ff237209 */ /* 0x000fe20007800000 */
[----:B------:R-:W-:Y:S01]  /*41c0*/  FADD R0, R44, R25 ;  /* 0x000000192c007221 */ /* 0x000fe20000000000 */
[----:B0-----:R-:W-:Y:S01]  /*41d0*/  FMNMX R37, RZ, R34, !PT ;  /* 0x00000022ff257209 */ /* 0x001fe20007800000 */
[----:B------:R-:W-:-:S04]  /*41e0*/  FADD R27, R48, R27 ;  /* 0x0000001b301b7221 */ /* 0x000fc80000000000 */
[----:B------:R0:W-:Y:S04]  /*41f0*/  STG.E desc[UR6][R2.64+0xf08], R37 ;  /* 0x000f082502007986 */ /* 0x0001e8000c101906 */
[----:B------:R1:W-:Y:S01]  /*4200*/  STG.E desc[UR6][R2.64+0xf84], R35 ;  /* 0x000f842302007986 */ /* 0x0003e2000c101906 */
[----:B0-----:R-:W-:Y:S02]  /*4210*/  FMNMX R37, RZ, R31, !PT ;  /* 0x0000001fff257209 */ /* 0x001fe40007800000 */
[----:B------:R-:W-:Y:S01]  /*4220*/  FMNMX R31, RZ, R0, !PT ;  /* 0x00000000ff1f7209 */ /* 0x000fe20007800000 */
[----:B------:R-:W-:Y:S01]  /*4230*/  FADD R0, R46, R21 ;  /* 0x000000152e007221 */ /* 0x000fe20000000000 */
[----:B-1----:R-:W-:-:S04]  /*4240*/  FMNMX R35, RZ, R27, !PT ;  /* 0x0000001bff237209 */ /* 0x002fc80007800000 */
[----:B------:R-:W-:Y:S01]  /*4250*/  FMNMX R27, RZ, R0, !PT ;  /* 0x00000000ff1b7209 */ /* 0x000fe20007800000 */
[----:B------:R-:W-:Y:S01]  /*4260*/  FADD R0, R50, R23 ;  /* 0x0000001732007221 */ /* 0x000fe20000000000 */
[----:B------:R0:W-:Y:S01]  /*4270*/  STG.E desc[UR6][R2.64+0x1404], R31 ;  /* 0x0014041f02007986 */ /* 0x0001e2000c101906 */
[C---:B------:R-:W-:Y:S01]  /*4280*/  FADD R16, R45.reuse, R16 ;  /* 0x000000102d107221 */ /* 0x040fe20000000000 */
[----:B------:R-:W-:Y:S01]  /*4290*/  FADD R24, R45, R24 ;  /* 0x000000182d187221 */ /* 0x000fe20000000000 */
[----:B------:R-:W-:Y:S01]  /*42a0*/  FADD R20, R47, R20 ;  /* 0x000000142f147221 */ /* 0x000fe20000000000 */
[----:B------:R-:W-:Y:S01]  /*42b0*/  FADD R18, R49, R18 ;  /* 0x0000001231127221 */ /* 0x000fe20000000000 */
[----:B------:R-:W-:Y:S02]  /*42c0*/  FADD R60, R47, R60 ;  /* 0x0000003c2f3c7221 */ /* 0x000fe40000000000 */
[----:B------:R-:W-:Y:S02]  /*42d0*/  FMNMX R25, RZ, R24, !PT ;  /* 0x00000018ff197209 */ /* 0x000fe40007800000 */
[----:B0-----:R-:W-:Y:S01]  /*42e0*/  FMNMX R31, RZ, R0, !PT ;  /* 0x00000000ff1f7209 */ /* 0x001fe20007800000 */
[----:B------:R-:W-:Y:S01]  /*42f0*/  FADD R0, R44, R17 ;  /* 0x000000112c007221 */ /* 0x000fe20000000000 */
[----:B------:R-:W-:Y:S01]  /*4300*/  FMNMX R17, RZ, R16, !PT ;  /* 0x00000010ff117209 */ /* 0x000fe20007800000 */
[----:B------:R-:W-:Y:S01]  /*4310*/  FADD R16, R48, R19 ;  /* 0x0000001330107221 */ /* 0x000fe20000000000 */
[----:B------:R-:W-:-:S02]  /*4320*/  FMNMX R21, RZ, R20, !PT ;  /* 0x00000014ff157209 */ /* 0x000fc40007800000 */
[----:B------:R-:W-:Y:S01]  /*4330*/  FMNMX R19, RZ, R0, !PT ;  /* 0x00000000ff137209 */ /* 0x000fe20007800000 */
[----:B------:R-:W-:Y:S01]  /*4340*/  FADD R0, R46, R13 ;  /* 0x0000000d2e007221 */ /* 0x000fe20000000000 */
[----:B------:R0:W-:Y:S01]  /*4350*/  STG.E desc[UR6][R2.64+0x1400], R25 ;  /* 0x0014001902007986 */ /* 0x0001e2000c101906 */
[----:B------:R-:W-:Y:S01]  /*4360*/  FMNMX R57, RZ, R60, !PT ;  /* 0x0000003cff397209 */ /* 0x000fe20007800000 */
[C---:B------:R-:W-:Y:S01]  /*4370*/  FADD R12, R47.reuse, R12 ;  /* 0x0000000c2f0c7221 */ /* 0x040fe20000000000 */
[----:B------:R-:W-:Y:S01]  /*4380*/  FADD R15, R50, R15 ;  /* 0x0000000f320f7221 */ /* 0x000fe20000000000 */
[----:B------:R1:W-:Y:S01]  /*4390*/  STG.E desc[UR6][R2.64+0x1480], R21 ;  /* 0x0014801502007986 */ /* 0x0003e2000c101906 */
[----:B------:R-:W-:Y:S01]  /*43a0*/  FADD R61, R46, R61 ;  /* 0x0000003d2e3d7221 */ /* 0x000fe20000000000 */
[----:B------:R-:W-:Y:S01]  /*43b0*/  FADD R68, R47, R68 ;  /* 0x000000442f447221 */ /* 0x000fe20000000000 */
[C---:B------:R-:W-:Y:S01]  /*43c0*/  FADD R40, R45.reuse, R40 ;  /* 0x000000282d287221 */ /* 0x040fe20000000000 */
[----:B------:R-:W-:Y:S01]  /*43d0*/  FADD R32, R45, R32 ;  /* 0x000000202d207221 */ /* 0x000fe20000000000 */
[----:B------:R-:W-:Y:S01]  /*43e0*/  FADD R28, R47, R28 ;  /* 0x0000001c2f1c7221 */ /* 0x000fe20000000000 */
[----:B------:R-:W-:Y:S01]  /*43f0*/  FADD R22, R51, R22 ;  /* 0x0000001633167221 */ /* 0x000fe20000000000 */
[----:B0-----:R-:W-:Y:S01]  /*4400*/  FMNMX R25, RZ, R18, !PT ;  /* 0x00000012ff197209 */ /* 0x001fe20007800000 */
[----:B------:R-:W-:Y:S01]  /*4410*/  FADD R8, R45, R8 ;  /* 0x000000082d087221 */ /* 0x000fe20000000000 */
[----:B-1----:R-:W-:Y:S01]  /*4420*/  FMNMX R21, RZ, R0, !PT ;  /* 0x00000000ff157209 */ /* 0x002fe20007800000 */
[----:B------:R-:W-:-:S02]  /*4430*/  FADD R0, R44, R9 ;  /* 0x000000092c007221 */ /* 0x000fc40000000000 */
[----:B------:R0:W-:Y:S01]  /*4440*/  STG.E desc[UR6][R2.64+0x1908], R25 ;  /* 0x0019081902007986 */ /* 0x0001e2000c101906 */
[----:B------:R-:W-:Y:S01]  /*4450*/  FMNMX R13, RZ, R12, !PT ;  /* 0x0000000cff0d7209 */ /* 0x000fe20007800000 */
[----:B------:R-:W-:Y:S01]  /*4460*/  FADD R11, R48, R11 ;  /* 0x0000000b300b7221 */ /* 0x000fe20000000000 */
[----:B------:R-:W-:Y:S01]  /*4470*/  FMNMX R61, RZ, R61, !PT ;  /* 0x0000003dff3d7209 */ /* 0x000fe20007800000 */
[----:B------:R1:W-:Y:S01]  /*4480*/  STG.E desc[UR6][R2.64+0x80], R57 ;  /* 0x0000803902007986 */ /* 0x0003e2000c101906 */
[----:B------:R-:W-:Y:S01]  /*4490*/  FMNMX R41, RZ, R40, !PT ;  /* 0x00000028ff297209 */ /* 0x000fe20007800000 */
[----:B------:R-:W-:Y:S01]  /*44a0*/  FADD R62, R51, R62 ;  /* 0x0000003e333e7221 */ /* 0x000fe20000000000 */
[----:B------:R-:W-:Y:S01]  /*44b0*/  FMNMX R33, RZ, R32, !PT ;  /* 0x00000020ff217209 */ /* 0x000fe20007800000 */
[----:B------:R-:W-:Y:S01]  /*44c0*/  FADD R65, R44, R65 ;  /* 0x000000412c417221 */ /* 0x000fe20000000000 */
[----:B------:R-:W-:Y:S01]  /*44d0*/  FMNMX R29, RZ, R28, !PT ;  /* 0x0000001cff1d7209 */ /* 0x000fe20007800000 */
[----:B------:R-:W-:Y:S01]  /*44e0*/  FADD R67, R48, R67 ;  /* 0x0000004330437221 */ /* 0x000fe20000000000 */
[----:B------:R-:W-:-:S02]  /*44f0*/  FMNMX R23, RZ, R22, !PT ;  /* 0x00000016ff177209 */ /* 0x000fc40007800000 */
[----:B0-----:R-:W-:Y:S01]  /*4500*/  FMNMX R25, RZ, R15, !PT ;  /* 0x0000000fff197209 */ /* 0x001fe20007800000 */
[----:B------:R-:W-:Y:S01]  /*4510*/  FADD R69, R46, R69 ;  /* 0x000000452e457221 */ /* 0x000fe20000000000 */
[----:B------:R-:W-:Y:S01]  /*4520*/  FMNMX R9, RZ, R8, !PT ;  /* 0x00000008ff097209 */ /* 0x000fe20007800000 */
[----:B------:R-:W-:Y:S01]  /*4530*/  FADD R70, R51, R70 ;  /* 0x0000004633467221 */ /* 0x000fe20000000000 */
[----:B-1----:R-:W-:Y:S01]  /*4540*/  FMNMX R57, RZ, R68, !PT ;  /* 0x00000044ff397209 */ /* 0x002fe20007800000 */
[----:B------:R-:W-:Y:S01]  /*4550*/  FADD R71, R50, R71 ;  /* 0x0000004732477221 */ /* 0x000fe20000000000 */
[----:B------:R-:W-:Y:S01]  /*4560*/  FMNMX R15, RZ, R0, !PT ;  /* 0x00000000ff0f7209 */ /* 0x000fe20007800000 */
[----:B------:R-:W-:Y:S01]  /*4570*/  FADD R42, R49, R42 ;  /* 0x0000002a312a7221 */ /* 0x000fe20000000000 */
[C---:B------:R-:W-:Y:S01]  /*4580*/  FADD R38, R51.reuse, R38 ;  /* 0x0000002633267221 */ /* 0x040fe20000000000 */
[----:B------:R-:W-:Y:S01]  /*4590*/  FADD R30, R51, R30 ;  /* 0x0000001e331e7221 */ /* 0x000fe20000000000 */
[----:B------:R-:W-:Y:S01]  /*45a0*/  FADD R26, R49, R26 ;  /* 0x0000001a311a7221 */ /* 0x000fe20000000000 */
[----:B------:R-:W-:Y:S01]  /*45b0*/  FADD R14, R51, R14 ;  /* 0x0000000e330e7221 */ /* 0x000fe20000000000 */
[----:B------:R-:W-:Y:S01]  /*45c0*/  FADD R10, R49, R10 ;  /* 0x0000000a310a7221 */ /* 0x000fe20000000000 */
[----:B------:R-:W-:Y:S01]  /*45d0*/  FADD R4, R47, R4 ;  /* 0x000000042f047221 */ /* 0x000fe20000000000 */
[----:B------:R-:W-:Y:S01]  /*45e0*/  FADD R0, R46, R5 ;  /* 0x000000052e007221 */ /* 0x000fe20000000000 */
[----:B------:R-:W-:Y:S01]  /*45f0*/  FADD R6, R51, R6 ;  /* 0x0000000633067221 */ /* 0x000fe20000000000 */
[----:B------:R-:W-:Y:S01]  /*4600*/  FADD R8, R50, R7 ;  /* 0x0000000732087221 */ /* 0x000fe20000000000 */
[----:B------:R0:W-:Y:S01]  /*4610*/  STG.E desc[UR6][R2.64+0x1980], R13 ;  /* 0x0019800d02007986 */ /* 0x0001e2000c101906 */
[----:B------:R-:W-:-:S02]  /*4620*/  FMNMX R63, RZ, R62, !PT ;  /* 0x0000003eff3f7209 */ /* 0x000fc40007800000 */
[----:B------:R-:W-:Y:S01]  /*4630*/  FMNMX R65, RZ, R65, !PT ;  /* 0x00000041ff417209 */ /* 0x000fe20007800000 */
[----:B------:R1:W-:Y:S01]  /*4640*/  STG.E desc[UR6][R2.64+0x84], R61 ;  /* 0x0000843d02007986 */ /* 0x0003e2000c101906 */
[----:B------:R-:W-:Y:S02]  /*4650*/  FMNMX R67, RZ, R67, !PT ;  /* 0x00000043ff437209 */ /* 0x000fe40007800000 */
[----:B------:R-:W-:Y:S01]  /*4660*/  FMNMX R69, RZ, R69, !PT ;  /* 0x00000045ff457209 */ /* 0x000fe20007800000 */
[----:B------:R2:W-:Y:S01]  /*4670*/  STG.E desc[UR6][R2.64+0x580], R57 ;  /* 0x0005803902007986 */ /* 0x0005e2000c101906 */
[----:B------:R-:W-:Y:S02]  /*4680*/  FMNMX R71, RZ, R71, !PT ;  /* 0x00000047ff477209 */ /* 0x000fe40007800000 */
[----:B------:R-:W-:Y:S01]  /*4690*/  FMNMX R5, RZ, R4, !PT ;  /* 0x00000004ff057209 */ /* 0x000fe20007800000 */
[----:B------:R3:W-:Y:S01]  /*46a0*/  STG.E desc[UR6][R2.64+0xa00], R41 ;  /* 0x000a002902007986 */ /* 0x0007e2000c101906 */
[----:B0-----:R-:W-:-:S02]  /*46b0*/  FMNMX R13, RZ, R11, !PT ;  /* 0x0000000bff0d7209 */ /* 0x001fc40007800000 */
[----:B------:R-:W-:Y:S01]  /*46c0*/  FMNMX R7, RZ, R0, !PT ;  /* 0x00000000ff077209 */ /* 0x000fe20007800000 */
[----:B------:R0:W-:Y:S01]  /*46d0*/  STG.E desc[UR6][R2.64+0xf00], R33 ;  /* 0x000f002102007986 */ /* 0x0001e2000c101906 */
[----:B-1----:R-:W-:Y:S02]  /*46e0*/  FMNMX R61, RZ, R70, !PT ;  /* 0x00000046ff3d7209 */ /* 0x002fe40007800000 */
[----:B------:R-:W-:Y:S01]  /*46f0*/  FMNMX R11, RZ, R6, !PT ;  /* 0x00000006ff0b7209 */ /* 0x000fe20007800000 */
[----:B------:R1:W-:Y:S01]  /*4700*/  STG.E desc[UR6][R2.64+0xf80], R29 ;  /* 0x000f801d02007986 */ /* 0x0003e2000c101906 */
[----:B--2---:R-:W-:-:S03]  /*4710*/  FMNMX R57, RZ, R42, !PT ;  /* 0x0000002aff397209 */ /* 0x004fc60007800000 */
[----:B------:R2:W-:Y:S01]  /*4720*/  STG.E desc[UR6][R2.64+0x1488], R23 ;  /* 0x0014881702007986 */ /* 0x0005e2000c101906 */
[----:B---3--:R-:W-:-:S03]  /*4730*/  FMNMX R41, RZ, R38, !PT ;  /* 0x00000026ff297209 */ /* 0x008fc60007800000 */
[----:B------:R3:W-:Y:S01]  /*4740*/  STG.E desc[UR6][R2.64+0x1900], R17 ;  /* 0x0019001102007986 */ /* 0x0007e2000c101906 */
[----:B0-----:R-:W-:-:S03]  /*4750*/  FMNMX R33, RZ, R30, !PT ;  /* 0x0000001eff217209 */ /* 0x001fc60007800000 */
[----:B------:R0:W-:Y:S01]  /*4760*/  STG.E desc[UR6][R2.64+0x1904], R19 ;  /* 0x0019041302007986 */ /* 0x0001e2000c101906 */
[----:B-1----:R-:W-:-:S03]  /*4770*/  FMNMX R29, RZ, R26, !PT ;  /* 0x0000001aff1d7209 */ /* 0x002fc60007800000 */
[----:B------:R1:W-:Y:S01]  /*4780*/  STG.E desc[UR6][R2.64+0x1e00], R9 ;  /* 0x001e000902007986 */ /* 0x0003e2000c101906 */
[----:B--2---:R-:W-:Y:S02]  /*4790*/  FMNMX R23, RZ, R16, !PT ;  /* 0x00000010ff177209 */ /* 0x004fe40007800000 */
[----:B---3--:R-:W-:Y:S02]  /*47a0*/  FMNMX R17, RZ, R14, !PT ;  /* 0x0000000eff117209 */ /* 0x008fe40007800000 */
[----:B0-----:R-:W-:Y:S02]  /*47b0*/  FMNMX R19, RZ, R10, !PT ;  /* 0x0000000aff137209 */ /* 0x001fe40007800000 */
[----:B-1----:R-:W-:Y:S01]  /*47c0*/  FMNMX R9, RZ, R8, !PT ;  /* 0x00000008ff097209 */ /* 0x002fe20007800000 */
[----:B------:R0:W-:Y:S04]  /*47d0*/  STG.E desc[UR6][R2.64+0xc], R75 ;  /* 0x00000c4b02007986 */ /* 0x0001e8000c101906 */
        /* <DEDUP_REMOVED lines=29> */
[----:B------:R0:W-:Y:S01]  /*49b0*/  STG.E desc[UR6][R2.64+0x1e8c], R9 ;  /* 0x001e8c0902007986 */ /* 0x0001e2000c101906 */
[----:B------:R-:W-:Y:S05]  /*49c0*/  BRA.U UP0, `(.L_x_4) ;  /* 0xfffffff500047547 */ /* 0x000fea000b83ffff */
[----:B------:R-:W-:Y:S05]  /*49d0*/  EXIT ;  /* 0x000000000000794d */ /* 0x000fea0003800000 */
.L_x_5:
[----:B------:R-:W-:-:S00]  /*49e0*/  BRA `(.L_x_5) ;  /* 0xfffffffc00fc7947 */ /* 0x000fc0000383ffff */
[----:B------:R-:W-:-:S00]  /*49f0*/  NOP ;  /* 0x0000000000007918 */ /* 0x000fc00000000000 */
        /* <DEDUP_REMOVED lines=8> */
.L_x_6:


//--------------------- .nv.shared.my_kernel_kernel0 --------------------------
	.section	.nv.shared.my_kernel_kernel0,"aw",@nobits
	.sectionflags	@""
	.align	4
.nv.shared.my_kernel_kernel0:
	.zero		4848


//--------------------- .nv.shared.reserved.0     --------------------------
	.section	.nv.shared.reserved.0,"aw",@nobits
	.weak		__nv_reservedSMEM_offset_0_alias
	.size		__nv_reservedSMEM_offset_0_alias, 0, 64
	.other		__nv_reservedSMEM_offset_0_alias,@"STO_CUDA_RESERVED_SHARED STV_DEFAULT"
__nv_reservedSMEM_offset_0_alias:
	.zero		0
	.zero		64


//--------------------- .nv.constant0.my_kernel_kernel0 --------------------------
	.section	.nv.constant0.my_kernel_kernel0,"a",@progbits
	.sectionflags	@""
	.align	4
.nv.constant0.my_kernel_kernel0:
	.zero		928


//--------------------- SYMBOLS --------------------------

	.type		.nv.reservedSmem.offset0,@object
	.size		.nv.reservedSmem.offset0,0x4
	.type		.nv.reservedSmem.cap,@object
	.size		.nv.reservedSmem.cap,0x4
